	.target	sm_90a

	.elftype	@"ET_EXEC"


//--------------------- .note.nv.tkinfo           --------------------------
	.section	.note.nv.tkinfo,"",@"SHT_NOTE"
	.sectionflags	@"SHF_NOTE_NV_TKINFO"
	.tkinfo
        /*0018*/ 	.word	0x00000002
        /*0030*/ 	.string	""
        /*0030*/ 	.string	"ptxas"
        /*0030*/ 	.string	"Cuda compilation tools, release 13.0, V13.0.88"
        /*0030*/ 	.string	"Build cuda_13.0.r13.0/compiler.36424714_0"
        /*0030*/ 	.string	"-arch sm_90a -m 64 "



//--------------------- .note.nv.cuinfo           --------------------------
	.section	.note.nv.cuinfo,"",@"SHT_NOTE"
	.sectionflags	@"SHF_NOTE_NV_CUINFO"
        /*0018*/ 	.short	0x0002
        /*001a*/ 	.short	0x005a
        /*001c*/ 	.short	0x0082
	.zero		2


//--------------------- .nv.info                  --------------------------
	.section	.nv.info,"",@"SHT_CUDA_INFO"
	.align	4


	//----- nvinfo : EIATTR_REGCOUNT
	.align		4
        /*0000*/ 	.byte	0x04, 0x2f
        /*0002*/ 	.short	(.L_15 - .L_14)
	.align		4
.L_14:
        /*0004*/ 	.word	index@(_ZN7cutlass13device_kernelINS_4gemm6kernel13GemmUniversalIN4cute5tupleIJiiiiEEENS1_10collective13CollectiveMmaINS1_37MainloopSm90TmaGmmaWarpSpecializedFP8ILi17ENS5_IJNS4_1CILi1EEESB_SB_EEENS1_35KernelTmaWarpSpecializedCooperativeEEENS5_IJNSA_ILi128EEENSA_ILi64EEESG_EEENS_12float_e4m3_tENS5_IJlSB_lEEESI_SJ_NS4_8TiledMMAINS4_8MMA_AtomIJNS4_4SM904GMMA30MMA_64x64x32_F32E4M3E4M3_SS_TNILNSN_7ScaleInE1ELSP_1EEEEEENS4_6LayoutINS5_IJNSA_ILi2EEESB_SB_EEENS5_IJSB_NSA_ILi0EEESV_EEEEENS5_IJNS4_10UnderscoreESY_SY_EEEEENS4_13SM90_TMA_LOADENS4_14ComposedLayoutINS4_7SwizzleILi2ELi4ELi3EEENS4_18smem_ptr_flag_bitsILi8EEENSS_INS5_IJNSA_ILi8EEESG_EEENS5_IJSG_SB_EEEEEEEvNS4_8identityES11_S1B_vS1C_EENS_8epilogue10collective18CollectiveEpilogueINS1E_22Sm90TmaWarpSpecializedILi2ELi2ELi16ELb0ELb0EEEJSH_NS5_IJSF_NSA_ILi32EEEEEESI_SJ_SI_SJ_NS1E_6fusion15FusionCallbacksIS1I_NS1L_13LinCombEltActINS1E_6thread4SiLuESI_fSI_fLNS_15FloatRoundStyleE2EEESH_S1K_JEEES11_NS12_INS13_ILi1ELi4ELi3EEES16_NSS_INS5_IJS17_S1J_EEENS5_IJS1J_SB_EEEEEEENS4_39AutoVectorizingCopyWithAssumedAlignmentILi128EEENS4_14SM90_TMA_STOREES1X_S1Z_NS4_9Copy_AtomIJNS4_17SM90_U32x4_STSM_NENS_6half_tEEEEvEEEvvEEEEvNT_6ParamsE)
        /*0008*/ 	.word	0x000000a8


	//----- nvinfo : EIATTR_FRAME_SIZE
	.align		4
.L_15:
        /*000c*/ 	.byte	0x04, 0x11
        /*000e*/ 	.short	(.L_17 - .L_16)
	.align		4
.L_16:
        /*0010*/ 	.word	index@($__internal_0_$__cuda_sm20_rcp_rn_f32_slowpath)
        /*0014*/ 	.word	0x00000000


	//----- nvinfo : EIATTR_FRAME_SIZE
	.align		4
.L_17:
        /*0018*/ 	.byte	0x04, 0x11
        /*001a*/ 	.short	(.L_19 - .L_18)
	.align		4
.L_18:
        /*001c*/ 	.word	index@(_ZN7cutlass13device_kernelINS_4gemm6kernel13GemmUniversalIN4cute5tupleIJiiiiEEENS1_10collective13CollectiveMmaINS1_37MainloopSm90TmaGmmaWarpSpecializedFP8ILi17ENS5_IJNS4_1CILi1EEESB_SB_EEENS1_35KernelTmaWarpSpecializedCooperativeEEENS5_IJNSA_ILi128EEENSA_ILi64EEESG_EEENS_12float_e4m3_tENS5_IJlSB_lEEESI_SJ_NS4_8TiledMMAINS4_8MMA_AtomIJNS4_4SM904GMMA30MMA_64x64x32_F32E4M3E4M3_SS_TNILNSN_7ScaleInE1ELSP_1EEEEEENS4_6LayoutINS5_IJNSA_ILi2EEESB_SB_EEENS5_IJSB_NSA_ILi0EEESV_EEEEENS5_IJNS4_10UnderscoreESY_SY_EEEEENS4_13SM90_TMA_LOADENS4_14ComposedLayoutINS4_7SwizzleILi2ELi4ELi3EEENS4_18smem_ptr_flag_bitsILi8EEENSS_INS5_IJNSA_ILi8EEESG_EEENS5_IJSG_SB_EEEEEEEvNS4_8identityES11_S1B_vS1C_EENS_8epilogue10collective18CollectiveEpilogueINS1E_22Sm90TmaWarpSpecializedILi2ELi2ELi16ELb0ELb0EEEJSH_NS5_IJSF_NSA_ILi32EEEEEESI_SJ_SI_SJ_NS1E_6fusion15FusionCallbacksIS1I_NS1L_13LinCombEltActINS1E_6thread4SiLuESI_fSI_fLNS_15FloatRoundStyleE2EEESH_S1K_JEEES11_NS12_INS13_ILi1ELi4ELi3EEES16_NSS_INS5_IJS17_S1J_EEENS5_IJS1J_SB_EEEEEEENS4_39AutoVectorizingCopyWithAssumedAlignmentILi128EEENS4_14SM90_TMA_STOREES1X_S1Z_NS4_9Copy_AtomIJNS4_17SM90_U32x4_STSM_NENS_6half_tEEEEvEEEvvEEEEvNT_6ParamsE)
        /*0020*/ 	.word	0x00000000


	//----- nvinfo : EIATTR_MIN_STACK_SIZE
	.align		4
.L_19:
        /*0024*/ 	.byte	0x04, 0x12
        /*0026*/ 	.short	(.L_21 - .L_20)
	.align		4
.L_20:
        /*0028*/ 	.word	index@(_ZN7cutlass13device_kernelINS_4gemm6kernel13GemmUniversalIN4cute5tupleIJiiiiEEENS1_10collective13CollectiveMmaINS1_37MainloopSm90TmaGmmaWarpSpecializedFP8ILi17ENS5_IJNS4_1CILi1EEESB_SB_EEENS1_35KernelTmaWarpSpecializedCooperativeEEENS5_IJNSA_ILi128EEENSA_ILi64EEESG_EEENS_12float_e4m3_tENS5_IJlSB_lEEESI_SJ_NS4_8TiledMMAINS4_8MMA_AtomIJNS4_4SM904GMMA30MMA_64x64x32_F32E4M3E4M3_SS_TNILNSN_7ScaleInE1ELSP_1EEEEEENS4_6LayoutINS5_IJNSA_ILi2EEESB_SB_EEENS5_IJSB_NSA_ILi0EEESV_EEEEENS5_IJNS4_10UnderscoreESY_SY_EEEEENS4_13SM90_TMA_LOADENS4_14ComposedLayoutINS4_7SwizzleILi2ELi4ELi3EEENS4_18smem_ptr_flag_bitsILi8EEENSS_INS5_IJNSA_ILi8EEESG_EEENS5_IJSG_SB_EEEEEEEvNS4_8identityES11_S1B_vS1C_EENS_8epilogue10collective18CollectiveEpilogueINS1E_22Sm90TmaWarpSpecializedILi2ELi2ELi16ELb0ELb0EEEJSH_NS5_IJSF_NSA_ILi32EEEEEESI_SJ_SI_SJ_NS1E_6fusion15FusionCallbacksIS1I_NS1L_13LinCombEltActINS1E_6thread4SiLuESI_fSI_fLNS_15FloatRoundStyleE2EEESH_S1K_JEEES11_NS12_INS13_ILi1ELi4ELi3EEES16_NSS_INS5_IJS17_S1J_EEENS5_IJS1J_SB_EEEEEEENS4_39AutoVectorizingCopyWithAssumedAlignmentILi128EEENS4_14SM90_TMA_STOREES1X_S1Z_NS4_9Copy_AtomIJNS4_17SM90_U32x4_STSM_NENS_6half_tEEEEvEEEvvEEEEvNT_6ParamsE)
        /*002c*/ 	.word	0x00000000
.L_21:


//--------------------- .nv.compat                --------------------------
	.section	.nv.compat,"",@"SHT_CUDA_COMPAT_INFO"
	.align	4
        /*0000*/ 	.byte	0x02, 0x09, 0x01, 0x00, 0x02, 0x02, 0x04, 0x00, 0x02, 0x05, 0x05, 0x00, 0x03, 0x07, 0x01, 0x01
        /*0010*/ 	.byte	0x02, 0x03, 0x01, 0x00, 0x02, 0x06, 0x01, 0x00, 0x04, 0x0b, 0x08, 0x00, 0x00, 0x00, 0x00, 0x00
        /*0020*/ 	.byte	0x00, 0x00, 0x00, 0x00


//--------------------- .nv.info._ZN7cutlass13device_kernelINS_4gemm6kernel13GemmUniversalIN4cute5tupleIJiiiiEEENS1_10collective13CollectiveMmaINS1_37MainloopSm90TmaGmmaWarpSpecializedFP8ILi17ENS5_IJNS4_1CILi1EEESB_SB_EEENS1_35KernelTmaWarpSpecializedCooperativeEEENS5_IJNSA_ILi128EEENSA_ILi64EEESG_EEENS_12float_e4m3_tENS5_IJlSB_lEEESI_SJ_NS4_8TiledMMAINS4_8MMA_AtomIJNS4_4SM904GMMA30MMA_64x64x32_F32E4M3E4M3_SS_TNILNSN_7ScaleInE1ELSP_1EEEEEENS4_6LayoutINS5_IJNSA_ILi2EEESB_SB_EEENS5_IJSB_NSA_ILi0EEESV_EEEEENS5_IJNS4_10UnderscoreESY_SY_EEEEENS4_13SM90_TMA_LOADENS4_14ComposedLayoutINS4_7SwizzleILi2ELi4ELi3EEENS4_18smem_ptr_flag_bitsILi8EEENSS_INS5_IJNSA_ILi8EEESG_EEENS5_IJSG_SB_EEEEEEEvNS4_8identityES11_S1B_vS1C_EENS_8epilogue10collective18CollectiveEpilogueINS1E_22Sm90TmaWarpSpecializedILi2ELi2ELi16ELb0ELb0EEEJSH_NS5_IJSF_NSA_ILi32EEEEEESI_SJ_SI_SJ_NS1E_6fusion15FusionCallbacksIS1I_NS1L_13LinCombEltActINS1E_6thread4SiLuESI_fSI_fLNS_15FloatRoundStyleE2EEESH_S1K_JEEES11_NS12_INS13_ILi1ELi4ELi3EEES16_NSS_INS5_IJS17_S1J_EEENS5_IJS1J_SB_EEEEEEENS4_39AutoVectorizingCopyWithAssumedAlignmentILi128EEENS4_14SM90_TMA_STOREES1X_S1Z_NS4_9Copy_AtomIJNS4_17SM90_U32x4_STSM_NENS_6half_tEEEEvEEEvvEEEEvNT_6ParamsE --------------------------
	.section	.nv.info._ZN7cutlass13device_kernelINS_4gemm6kernel13GemmUniversalIN4cute5tupleIJiiiiEEENS1_10collective13CollectiveMmaINS1_37MainloopSm90TmaGmmaWarpSpecializedFP8ILi17ENS5_IJNS4_1CILi1EEESB_SB_EEENS1_35KernelTmaWarpSpecializedCooperativeEEENS5_IJNSA_ILi128EEENSA_ILi64EEESG_EEENS_12float_e4m3_tENS5_IJlSB_lEEESI_SJ_NS4_8TiledMMAINS4_8MMA_AtomIJNS4_4SM904GMMA30MMA_64x64x32_F32E4M3E4M3_SS_TNILNSN_7ScaleInE1ELSP_1EEEEEENS4_6LayoutINS5_IJNSA_ILi2EEESB_SB_EEENS5_IJSB_NSA_ILi0EEESV_EEEEENS5_IJNS4_10UnderscoreESY_SY_EEEEENS4_13SM90_TMA_LOADENS4_14ComposedLayoutINS4_7SwizzleILi2ELi4ELi3EEENS4_18smem_ptr_flag_bitsILi8EEENSS_INS5_IJNSA_ILi8EEESG_EEENS5_IJSG_SB_EEEEEEEvNS4_8identityES11_S1B_vS1C_EENS_8epilogue10collective18CollectiveEpilogueINS1E_22Sm90TmaWarpSpecializedILi2ELi2ELi16ELb0ELb0EEEJSH_NS5_IJSF_NSA_ILi32EEEEEESI_SJ_SI_SJ_NS1E_6fusion15FusionCallbacksIS1I_NS1L_13LinCombEltActINS1E_6thread4SiLuESI_fSI_fLNS_15FloatRoundStyleE2EEESH_S1K_JEEES11_NS12_INS13_ILi1ELi4ELi3EEES16_NSS_INS5_IJS17_S1J_EEENS5_IJS1J_SB_EEEEEEENS4_39AutoVectorizingCopyWithAssumedAlignmentILi128EEENS4_14SM90_TMA_STOREES1X_S1Z_NS4_9Copy_AtomIJNS4_17SM90_U32x4_STSM_NENS_6half_tEEEEvEEEvvEEEEvNT_6ParamsE,"",@"SHT_CUDA_INFO"
	.sectionflags	@""
	.align	4


	//----- nvinfo : EIATTR_CUDA_API_VERSION
	.align		4
        /*0000*/ 	.byte	0x04, 0x37
        /*0002*/ 	.short	(.L_23 - .L_22)
.L_22:
        /*0004*/ 	.word	0x00000082


	//----- nvinfo : EIATTR_KPARAM_INFO
	.align		4
.L_23:
        /*0008*/ 	.byte	0x04, 0x17
        /*000a*/ 	.short	(.L_25 - .L_24)
.L_24:
        /*000c*/ 	.word	0x00000000
        /*0010*/ 	.short	0x0000
        /*0012*/ 	.short	0x0070
        /*0014*/ 	.byte	0x00, 0xf0, 0x01, 0x1c


	//----- nvinfo : EIATTR_SPARSE_MMA_MASK
	.align		4
.L_25:
        /*0018*/ 	.byte	0x03, 0x50
        /*001a*/ 	.short	0x0000


	//----- nvinfo : EIATTR_MAXREG_COUNT
	.align		4
        /*001c*/ 	.byte	0x03, 0x1b
        /*001e*/ 	.short	0x00a8


	//----- nvinfo : EIATTR_NUM_BARRIERS
	.align		4
        /*0020*/ 	.byte	0x02, 0x4c
        /*0022*/ 	.byte	0x02
	.zero		1


	//----- nvinfo : EIATTR_EXTERNS
	.align		4
        /*0024*/ 	.byte	0x04, 0x0f
        /*0026*/ 	.short	(.L_27 - .L_26)


	//   ....[0]....
	.align		4
.L_26:
        /*0028*/ 	.word	index@(__assertfail)


	//----- nvinfo : EIATTR_MERCURY_ISA_VERSION
	.align		4
.L_27:
        /*002c*/ 	.byte	0x03, 0x5f
        /*002e*/ 	.short	0x0101


	//----- nvinfo : EIATTR_INT_WARP_WIDE_INSTR_OFFSETS
	.align		4
        /*0030*/ 	.byte	0x04, 0x31
        /*0032*/ 	.short	(.L_29 - .L_28)


	//   ....[0]....
.L_28:
        /*0034*/ 	.word	0x00000a40


	//   ....[1]....
        /*0038*/ 	.word	0x00000a50


	//   ....[2]....
        /*003c*/ 	.word	0x00000ad0


	//----- nvinfo : EIATTR_COOP_GROUP_MASK_REGIDS
	.align		4
.L_29:
        /*0040*/ 	.byte	0x04, 0x29
        /*0042*/ 	.short	(.L_31 - .L_30)


	//   ....[0]....
.L_30:
        /*0044*/ 	.word	0xffffffff


	//   ....[1]....
        /*0048*/ 	.word	0xffffffff


	//   ....[2]....
        /*004c*/ 	.word	0xffffffff


	//   ....[3]....
        /*0050*/ 	.word	0xffffffff


	//   ....[4]....
        /*0054*/ 	.word	0xffffffff


	//   ....[5]....
        /*0058*/ 	.word	0xffffffff


	//----- nvinfo : EIATTR_COOP_GROUP_INSTR_OFFSETS
	.align		4
.L_31:
        /*005c*/ 	.byte	0x04, 0x28
        /*005e*/ 	.short	(.L_33 - .L_32)


	//   ....[0]....
.L_32:
        /*0060*/ 	.word	0x00000070


	//   ....[1]....
        /*0064*/ 	.word	0x00000080


	//   ....[2]....
        /*0068*/ 	.word	0x00000440


	//   ....[3]....
        /*006c*/ 	.word	0x000007a0


	//   ....[4]....
        /*0070*/ 	.word	0x00000910


	//   ....[5]....
        /*0074*/ 	.word	0x000016c0


	//----- nvinfo : EIATTR_REG_RECONFIG
	.align		4
.L_33:
        /*0078*/ 	.byte	0x01, 0x54
	.zero		2


	//----- nvinfo : EIATTR_SYSCALL_OFFSETS
	.align		4
        /*007c*/ 	.byte	0x04, 0x46
        /*007e*/ 	.short	(.L_35 - .L_34)


	//   ....[0]....
.L_34:
        /*0080*/ 	.word	0x00002b20


	//   ....[1]....
        /*0084*/ 	.word	0x00002c60


	//----- nvinfo : EIATTR_MBARRIER_INSTR_OFFSETS
	.align		4
.L_35:
        /*0088*/ 	.byte	0x04, 0x39
        /*008a*/ 	.short	(.L_37 - .L_36)


	//   ....[0]....
.L_36:
        /*008c*/ 	.word	0x00000560
        /*0090*/ 	.word	0x000000ff
        /*0094*/ 	.word	0x00000000
        /*0098*/ 	.short	0x0100
        /*009a*/ 	.byte	0x08
	.zero		1


	//   ....[1]....
        /*009c*/ 	.word	0x00000570
        /*00a0*/ 	.word	0x000000ff
        /*00a4*/ 	.word	0x00000088
        /*00a8*/ 	.short	0x0100
        /*00aa*/ 	.byte	0x08
	.zero		1


	//   ....[2]....
        /*00ac*/ 	.word	0x00000580
        /*00b0*/ 	.word	0x000000ff
        /*00b4*/ 	.word	0x00000008
        /*00b8*/ 	.short	0x0100
        /*00ba*/ 	.byte	0x08
	.zero		1


	//   ....[3]....
        /*00bc*/ 	.word	0x00000590
        /*00c0*/ 	.word	0x000000ff
        /*00c4*/ 	.word	0x00000090
        /*00c8*/ 	.short	0x0100
        /*00ca*/ 	.byte	0x08
	.zero		1


	//   ....[4]....
        /*00cc*/ 	.word	0x000005a0
        /*00d0*/ 	.word	0x000000ff
        /*00d4*/ 	.word	0x00000010
        /*00d8*/ 	.short	0x0100
        /*00da*/ 	.byte	0x08
	.zero		1


	//   ....[5]....
        /*00dc*/ 	.word	0x000005b0
        /*00e0*/ 	.word	0x000000ff
        /*00e4*/ 	.word	0x00000098
        /*00e8*/ 	.short	0x0100
        /*00ea*/ 	.byte	0x08
	.zero		1


	//   ....[6]....
        /*00ec*/ 	.word	0x000005c0
        /*00f0*/ 	.word	0x000000ff
        /*00f4*/ 	.word	0x00000018
        /*00f8*/ 	.short	0x0100
        /*00fa*/ 	.byte	0x08
	.zero		1


	//   ....[7]....
        /*00fc*/ 	.word	0x000005d0
        /*0100*/ 	.word	0x000000ff
        /*0104*/ 	.word	0x000000a0
        /*0108*/ 	.short	0x0100
        /*010a*/ 	.byte	0x08
	.zero		1


	//   ....[8]....
        /*010c*/ 	.word	0x000005e0
        /*0110*/ 	.word	0x000000ff
        /*0114*/ 	.word	0x00000020
        /*0118*/ 	.short	0x0100
        /*011a*/ 	.byte	0x08
	.zero		1


	//   ....[9]....
        /*011c*/ 	.word	0x000005f0
        /*0120*/ 	.word	0x000000ff
        /*0124*/ 	.word	0x000000a8
        /*0128*/ 	.short	0x0100
        /*012a*/ 	.byte	0x08
	.zero		1


	//   ....[10]....
        /*012c*/ 	.word	0x00000600
        /*0130*/ 	.word	0x000000ff
        /*0134*/ 	.word	0x00000028
        /*0138*/ 	.short	0x0100
        /*013a*/ 	.byte	0x08
	.zero		1


	//   ....[11]....
        /*013c*/ 	.word	0x00000610
        /*0140*/ 	.word	0x000000ff
        /*0144*/ 	.word	0x000000b0
        /*0148*/ 	.short	0x0100
        /*014a*/ 	.byte	0x08
	.zero		1


	//   ....[12]....
        /*014c*/ 	.word	0x00000620
        /*0150*/ 	.word	0x000000ff
        /*0154*/ 	.word	0x00000030
        /*0158*/ 	.short	0x0100
        /*015a*/ 	.byte	0x08
	.zero		1


	//   ....[13]....
        /*015c*/ 	.word	0x00000630
        /*0160*/ 	.word	0x000000ff
        /*0164*/ 	.word	0x000000b8
        /*0168*/ 	.short	0x0100
        /*016a*/ 	.byte	0x08
	.zero		1


	//   ....[14]....
        /*016c*/ 	.word	0x00000640
        /*0170*/ 	.word	0x000000ff
        /*0174*/ 	.word	0x00000038
        /*0178*/ 	.short	0x0100
        /*017a*/ 	.byte	0x08
	.zero		1


	//   ....[15]....
        /*017c*/ 	.word	0x00000650
        /*0180*/ 	.word	0x000000ff
        /*0184*/ 	.word	0x000000c0
        /*0188*/ 	.short	0x0100
        /*018a*/ 	.byte	0x08
	.zero		1


	//   ....[16]....
        /*018c*/ 	.word	0x00000660
        /*0190*/ 	.word	0x000000ff
        /*0194*/ 	.word	0x00000040
        /*0198*/ 	.short	0x0100
        /*019a*/ 	.byte	0x08
	.zero		1


	//   ....[17]....
        /*019c*/ 	.word	0x00000670
        /*01a0*/ 	.word	0x000000ff
        /*01a4*/ 	.word	0x000000c8
        /*01a8*/ 	.short	0x0100
        /*01aa*/ 	.byte	0x08
	.zero		1


	//   ....[18]....
        /*01ac*/ 	.word	0x00000680
        /*01b0*/ 	.word	0x000000ff
        /*01b4*/ 	.word	0x00000048
        /*01b8*/ 	.short	0x0100
        /*01ba*/ 	.byte	0x08
	.zero		1


	//   ....[19]....
        /*01bc*/ 	.word	0x00000690
        /*01c0*/ 	.word	0x000000ff
        /*01c4*/ 	.word	0x000000d0
        /*01c8*/ 	.short	0x0100
        /*01ca*/ 	.byte	0x08
	.zero		1


	//   ....[20]....
        /*01cc*/ 	.word	0x000006a0
        /*01d0*/ 	.word	0x000000ff
        /*01d4*/ 	.word	0x00000050
        /*01d8*/ 	.short	0x0100
        /*01da*/ 	.byte	0x08
	.zero		1


	//   ....[21]....
        /*01dc*/ 	.word	0x000006b0
        /*01e0*/ 	.word	0x000000ff
        /*01e4*/ 	.word	0x000000d8
        /*01e8*/ 	.short	0x0100
        /*01ea*/ 	.byte	0x08
	.zero		1


	//   ....[22]....
        /*01ec*/ 	.word	0x000006c0
        /*01f0*/ 	.word	0x000000ff
        /*01f4*/ 	.word	0x00000058
        /*01f8*/ 	.short	0x0100
        /*01fa*/ 	.byte	0x08
	.zero		1


	//   ....[23]....
        /*01fc*/ 	.word	0x000006d0
        /*0200*/ 	.word	0x000000ff
        /*0204*/ 	.word	0x000000e0
        /*0208*/ 	.short	0x0100
        /*020a*/ 	.byte	0x08
	.zero		1


	//   ....[24]....
        /*020c*/ 	.word	0x000006e0
        /*0210*/ 	.word	0x000000ff
        /*0214*/ 	.word	0x00000060
        /*0218*/ 	.short	0x0100
        /*021a*/ 	.byte	0x08
	.zero		1


	//   ....[25]....
        /*021c*/ 	.word	0x000006f0
        /*0220*/ 	.word	0x000000ff
        /*0224*/ 	.word	0x000000e8
        /*0228*/ 	.short	0x0100
        /*022a*/ 	.byte	0x08
	.zero		1


	//   ....[26]....
        /*022c*/ 	.word	0x00000700
        /*0230*/ 	.word	0x000000ff
        /*0234*/ 	.word	0x00000068
        /*0238*/ 	.short	0x0100
        /*023a*/ 	.byte	0x08
	.zero		1


	//   ....[27]....
        /*023c*/ 	.word	0x00000710
        /*0240*/ 	.word	0x000000ff
        /*0244*/ 	.word	0x000000f0
        /*0248*/ 	.short	0x0100
        /*024a*/ 	.byte	0x08
	.zero		1


	//   ....[28]....
        /*024c*/ 	.word	0x00000720
        /*0250*/ 	.word	0x000000ff
        /*0254*/ 	.word	0x00000070
        /*0258*/ 	.short	0x0100
        /*025a*/ 	.byte	0x08
	.zero		1


	//   ....[29]....
        /*025c*/ 	.word	0x00000730
        /*0260*/ 	.word	0x000000ff
        /*0264*/ 	.word	0x000000f8
        /*0268*/ 	.short	0x0100
        /*026a*/ 	.byte	0x08
	.zero		1


	//   ....[30]....
        /*026c*/ 	.word	0x00000740
        /*0270*/ 	.word	0x000000ff
        /*0274*/ 	.word	0x00000078
        /*0278*/ 	.short	0x0100
        /*027a*/ 	.byte	0x08
	.zero		1


	//   ....[31]....
        /*027c*/ 	.word	0x00000750
        /*0280*/ 	.word	0x000000ff
        /*0284*/ 	.word	0x00000100
        /*0288*/ 	.short	0x0100
        /*028a*/ 	.byte	0x08
	.zero		1


	//   ....[32]....
        /*028c*/ 	.word	0x00000760
        /*0290*/ 	.word	0x000000ff
        /*0294*/ 	.word	0x00000080
        /*0298*/ 	.short	0x0100
        /*029a*/ 	.byte	0x08
	.zero		1


	//   ....[33]....
        /*029c*/ 	.word	0x00000770
        /*02a0*/ 	.word	0x000000ff
        /*02a4*/ 	.word	0x00000108
        /*02a8*/ 	.short	0x0100
        /*02aa*/ 	.byte	0x08
	.zero		1


	//   ....[34]....
        /*02ac*/ 	.word	0x000008c0
        /*02b0*/ 	.word	0x000000ff
        /*02b4*/ 	.word	0x00000110
        /*02b8*/ 	.short	0x0100
        /*02ba*/ 	.byte	0x08
	.zero		1


	//   ....[35]....
        /*02bc*/ 	.word	0x000008d0
        /*02c0*/ 	.word	0x000000ff
        /*02c4*/ 	.word	0x00000120
        /*02c8*/ 	.short	0x0100
        /*02ca*/ 	.byte	0x08
	.zero		1


	//   ....[36]....
        /*02cc*/ 	.word	0x000008e0
        /*02d0*/ 	.word	0x000000ff
        /*02d4*/ 	.word	0x00000118
        /*02d8*/ 	.short	0x0100
        /*02da*/ 	.byte	0x08
	.zero		1


	//   ....[37]....
        /*02dc*/ 	.word	0x000008f0
        /*02e0*/ 	.word	0x000000ff
        /*02e4*/ 	.word	0x00000128
        /*02e8*/ 	.short	0x0100
        /*02ea*/ 	.byte	0x08
	.zero		1


	//   ....[38]....
        /*02ec*/ 	.word	0x00000b70
        /*02f0*/ 	.word	0x000000ff
        /*02f4*/ 	.word	0x00000130
        /*02f8*/ 	.short	0x0100
        /*02fa*/ 	.byte	0x08
	.zero		1


	//   ....[39]....
        /*02fc*/ 	.word	0x00000bd0
        /*0300*/ 	.word	0x000000ff
        /*0304*/ 	.word	0x00000138
        /*0308*/ 	.short	0x0100
        /*030a*/ 	.byte	0x08
	.zero		1


	//   ....[40]....
        /*030c*/ 	.word	0x000019d0
        /*0310*/ 	.word	0x000000ff
        /*0314*/ 	.word	0x00000000
        /*0318*/ 	.short	0x010a
        /*031a*/ 	.byte	0x05
	.zero		1


	//   ....[41]....
        /*031c*/ 	.word	0x00001a10
        /*0320*/ 	.word	0x000000ff
        /*0324*/ 	.word	0x00000000
        /*0328*/ 	.short	0x010a
        /*032a*/ 	.byte	0x05
	.zero		1


	//   ....[42]....
        /*032c*/ 	.word	0x00002040
        /*0330*/ 	.word	0x000000ff
        /*0334*/ 	.word	0x00000000
        /*0338*/ 	.short	0x010a
        /*033a*/ 	.byte	0x08
	.zero		1


	//   ....[43]....
        /*033c*/ 	.word	0x00002080
        /*0340*/ 	.word	0x000000ff
        /*0344*/ 	.word	0x00000000
        /*0348*/ 	.short	0x010a
        /*034a*/ 	.byte	0x08
	.zero		1


	//   ....[44]....
        /*034c*/ 	.word	0x000024c0
        /*0350*/ 	.word	0x000000ff
        /*0354*/ 	.word	0x00000000
        /*0358*/ 	.short	0x0101
        /*035a*/ 	.byte	0x07
	.zero		1


	//   ....[45]....
        /*035c*/ 	.word	0x000028f0
        /*0360*/ 	.word	0x000000ff
        /*0364*/ 	.word	0x00000000
        /*0368*/ 	.short	0x0101
        /*036a*/ 	.byte	0x05
	.zero		1


	//   ....[46]....
        /*036c*/ 	.word	0x000030e0
        /*0370*/ 	.word	0x0000000d
        /*0374*/ 	.word	0x00000110
        /*0378*/ 	.short	0x010a
        /*037a*/ 	.byte	0x3f
	.zero		1


	//   ....[47]....
        /*037c*/ 	.word	0x00003360
        /*0380*/ 	.word	0x00000000
        /*0384*/ 	.word	0x00000000
        /*0388*/ 	.short	0x0101
        /*038a*/ 	.byte	0x3f
	.zero		1


	//   ....[48]....
        /*038c*/ 	.word	0x00005260
        /*0390*/ 	.word	0x0000000c
        /*0394*/ 	.word	0x00000110
        /*0398*/ 	.short	0x010a
        /*039a*/ 	.byte	0x3f
	.zero		1


	//   ....[49]....
        /*039c*/ 	.word	0x00005490
        /*03a0*/ 	.word	0x00000000
        /*03a4*/ 	.word	0x00000000
        /*03a8*/ 	.short	0x0101
        /*03aa*/ 	.byte	0x3f
	.zero		1


	//   ....[50]....
        /*03ac*/ 	.word	0x00008040
        /*03b0*/ 	.word	0x000000ff
        /*03b4*/ 	.word	0x00000138
        /*03b8*/ 	.short	0x010a
        /*03ba*/ 	.byte	0x04
	.zero		1


	//   ....[51]....
        /*03bc*/ 	.word	0x00008450
        /*03c0*/ 	.word	0x000000ff
        /*03c4*/ 	.word	0x00000120
        /*03c8*/ 	.short	0x010a
        /*03ca*/ 	.byte	0x05
	.zero		1


	//   ....[52]....
        /*03cc*/ 	.word	0x00008540
        /*03d0*/ 	.word	0x000000ff
        /*03d4*/ 	.word	0x00000110
        /*03d8*/ 	.short	0x010b
        /*03da*/ 	.byte	0x05
	.zero		1


	//   ....[53]....
        /*03dc*/ 	.word	0x000085a0
        /*03e0*/ 	.word	0x000000ff
        /*03e4*/ 	.word	0x00000000
        /*03e8*/ 	.short	0x0101
        /*03ea*/ 	.byte	0x04
	.zero		1


	//   ....[54]....
        /*03ec*/ 	.word	0x000085d0
        /*03f0*/ 	.word	0x000000ff
        /*03f4*/ 	.word	0x00000128
        /*03f8*/ 	.short	0x010a
        /*03fa*/ 	.byte	0x05
	.zero		1


	//   ....[55]....
        /*03fc*/ 	.word	0x000086e0
        /*0400*/ 	.word	0x000000ff
        /*0404*/ 	.word	0x00000118
        /*0408*/ 	.short	0x010b
        /*040a*/ 	.byte	0x05
	.zero		1


	//   ....[56]....
        /*040c*/ 	.word	0x000087d0
        /*0410*/ 	.word	0x000000ff
        /*0414*/ 	.word	0x00000000
        /*0418*/ 	.short	0x0101
        /*041a*/ 	.byte	0x04
	.zero		1


	//   ....[57]....
        /*041c*/ 	.word	0x00008e20
        /*0420*/ 	.word	0x00000003
        /*0424*/ 	.word	0x00000120
        /*0428*/ 	.short	0x010a
        /*042a*/ 	.byte	0x3f
	.zero		1


	//   ....[58]....
        /*042c*/ 	.word	0x00008e70
        /*0430*/ 	.word	0x00000003
        /*0434*/ 	.word	0x00000128
        /*0438*/ 	.short	0x010a
        /*043a*/ 	.byte	0x3f
	.zero		1


	//   ....[59]....
        /*043c*/ 	.word	0x000091b0
        /*0440*/ 	.word	0x00000015
        /*0444*/ 	.word	0x00000088
        /*0448*/ 	.short	0x010a
        /*044a*/ 	.byte	0x3f
	.zero		1


	//   ....[60]....
        /*044c*/ 	.word	0x00009510
        /*0450*/ 	.word	0x00000006
        /*0454*/ 	.word	0x00000138
        /*0458*/ 	.short	0x0101
        /*045a*/ 	.byte	0x3f
	.zero		1


	//   ....[61]....
        /*045c*/ 	.word	0x00009c70
        /*0460*/ 	.word	0x00000007
        /*0464*/ 	.word	0x00000000
        /*0468*/ 	.short	0x010a
        /*046a*/ 	.byte	0x3f
	.zero		1


	//   ....[62]....
        /*046c*/ 	.word	0x00009cf0
        /*0470*/ 	.word	0x00000009
        /*0474*/ 	.word	0x00000000
        /*0478*/ 	.short	0x010a
        /*047a*/ 	.byte	0x3f
	.zero		1


	//   ....[63]....
        /*047c*/ 	.word	0x00009d80
        /*0480*/ 	.word	0x00000006
        /*0484*/ 	.word	0x00000000
        /*0488*/ 	.short	0x010a
        /*048a*/ 	.byte	0x3f
	.zero		1


	//   ....[64]....
        /*048c*/ 	.word	0x00009e10
        /*0490*/ 	.word	0x00000009
        /*0494*/ 	.word	0x00000000
        /*0498*/ 	.short	0x010a
        /*049a*/ 	.byte	0x3f
	.zero		1


	//   ....[65]....
        /*049c*/ 	.word	0x00009ea0
        /*04a0*/ 	.word	0x00000006
        /*04a4*/ 	.word	0x00000000
        /*04a8*/ 	.short	0x010a
        /*04aa*/ 	.byte	0x3f
	.zero		1


	//   ....[66]....
        /*04ac*/ 	.word	0x00009f30
        /*04b0*/ 	.word	0x00000009
        /*04b4*/ 	.word	0x00000000
        /*04b8*/ 	.short	0x010a
        /*04ba*/ 	.byte	0x3f
	.zero		1


	//   ....[67]....
        /*04bc*/ 	.word	0x00009fc0
        /*04c0*/ 	.word	0x00000006
        /*04c4*/ 	.word	0x00000000
        /*04c8*/ 	.short	0x010a
        /*04ca*/ 	.byte	0x3f
	.zero		1


	//   ....[68]....
        /*04cc*/ 	.word	0x0000a050
        /*04d0*/ 	.word	0x00000009
        /*04d4*/ 	.word	0x00000000
        /*04d8*/ 	.short	0x010a
        /*04da*/ 	.byte	0x3f
	.zero		1


	//   ....[69]....
        /*04dc*/ 	.word	0x0000a0e0
        /*04e0*/ 	.word	0x00000006
        /*04e4*/ 	.word	0x00000000
        /*04e8*/ 	.short	0x010a
        /*04ea*/ 	.byte	0x3f
	.zero		1


	//   ....[70]....
        /*04ec*/ 	.word	0x0000a170
        /*04f0*/ 	.word	0x00000009
        /*04f4*/ 	.word	0x00000000
        /*04f8*/ 	.short	0x010a
        /*04fa*/ 	.byte	0x3f
	.zero		1


	//   ....[71]....
        /*04fc*/ 	.word	0x0000a200
        /*0500*/ 	.word	0x00000006
        /*0504*/ 	.word	0x00000000
        /*0508*/ 	.short	0x010a
        /*050a*/ 	.byte	0x3f
	.zero		1


	//   ....[72]....
        /*050c*/ 	.word	0x0000a290
        /*0510*/ 	.word	0x00000009
        /*0514*/ 	.word	0x00000000
        /*0518*/ 	.short	0x010a
        /*051a*/ 	.byte	0x3f
	.zero		1


	//   ....[73]....
        /*051c*/ 	.word	0x0000a320
        /*0520*/ 	.word	0x00000006
        /*0524*/ 	.word	0x00000000
        /*0528*/ 	.short	0x010a
        /*052a*/ 	.byte	0x3f
	.zero		1


	//   ....[74]....
        /*052c*/ 	.word	0x0000a3b0
        /*0530*/ 	.word	0x00000009
        /*0534*/ 	.word	0x00000000
        /*0538*/ 	.short	0x010a
        /*053a*/ 	.byte	0x3f
	.zero		1


	//   ....[75]....
        /*053c*/ 	.word	0x0000a440
        /*0540*/ 	.word	0x00000006
        /*0544*/ 	.word	0x00000000
        /*0548*/ 	.short	0x010a
        /*054a*/ 	.byte	0x3f
	.zero		1


	//   ....[76]....
        /*054c*/ 	.word	0x0000a4d0
        /*0550*/ 	.word	0x00000009
        /*0554*/ 	.word	0x00000000
        /*0558*/ 	.short	0x010a
        /*055a*/ 	.byte	0x3f
	.zero		1


	//   ....[77]....
        /*055c*/ 	.word	0x0000a560
        /*0560*/ 	.word	0x00000003
        /*0564*/ 	.word	0x00000000
        /*0568*/ 	.short	0x010a
        /*056a*/ 	.byte	0x3f
	.zero		1


	//   ....[78]....
        /*056c*/ 	.word	0x0000a5d0
        /*0570*/ 	.word	0x00000005
        /*0574*/ 	.word	0x00000000
        /*0578*/ 	.short	0x010a
        /*057a*/ 	.byte	0x3f
	.zero		1


	//   ....[79]....
        /*057c*/ 	.word	0x0000a630
        /*0580*/ 	.word	0x00000005
        /*0584*/ 	.word	0x00000000
        /*0588*/ 	.short	0x010a
        /*058a*/ 	.byte	0x3f
	.zero		1


	//   ....[80]....
        /*058c*/ 	.word	0x0000a680
        /*0590*/ 	.word	0x0000000d
        /*0594*/ 	.word	0x00000110
        /*0598*/ 	.short	0x010a
        /*059a*/ 	.byte	0x3f
	.zero		1


	//   ....[81]....
        /*059c*/ 	.word	0x0000a6d0
        /*05a0*/ 	.word	0x0000000c
        /*05a4*/ 	.word	0x00000110
        /*05a8*/ 	.short	0x010a
        /*05aa*/ 	.byte	0x3f
	.zero		1


	//   ....[82]....
        /*05ac*/ 	.word	0x0000a730
        /*05b0*/ 	.word	0x0000000a
        /*05b4*/ 	.word	0x00000138
        /*05b8*/ 	.short	0x010a
        /*05ba*/ 	.byte	0x3f
	.zero		1


	//   ....[83]....
        /*05bc*/ 	.word	0x0000a790
        /*05c0*/ 	.word	0x00000005
        /*05c4*/ 	.word	0x00000120
        /*05c8*/ 	.short	0x010a
        /*05ca*/ 	.byte	0x3f
	.zero		1


	//   ....[84]....
        /*05cc*/ 	.word	0x0000a7f0
        /*05d0*/ 	.word	0x00000005
        /*05d4*/ 	.word	0x00000128
        /*05d8*/ 	.short	0x010a
        /*05da*/ 	.byte	0x3f
	.zero		1


	//   ....[85]....
        /*05dc*/ 	.word	0x0000a840
        /*05e0*/ 	.word	0x00000003
        /*05e4*/ 	.word	0x00000120
        /*05e8*/ 	.short	0x010a
        /*05ea*/ 	.byte	0x3f
	.zero		1


	//   ....[86]....
        /*05ec*/ 	.word	0x0000a910
        /*05f0*/ 	.word	0x00000015
        /*05f4*/ 	.word	0x00000088
        /*05f8*/ 	.short	0x010a
        /*05fa*/ 	.byte	0x3f
	.zero		1


	//   ....[87]....
        /*05fc*/ 	.word	0x0000a9e0
        /*0600*/ 	.word	0x00000007
        /*0604*/ 	.word	0x00000000
        /*0608*/ 	.short	0x010a
        /*060a*/ 	.byte	0x3f
	.zero		1


	//   ....[88]....
        /*060c*/ 	.word	0x0000aa30
        /*0610*/ 	.word	0x00000009
        /*0614*/ 	.word	0x00000000
        /*0618*/ 	.short	0x010a
        /*061a*/ 	.byte	0x3f
	.zero		1


	//   ....[89]....
        /*061c*/ 	.word	0x0000aa80
        /*0620*/ 	.word	0x00000006
        /*0624*/ 	.word	0x00000000
        /*0628*/ 	.short	0x010a
        /*062a*/ 	.byte	0x3f
	.zero		1


	//   ....[90]....
        /*062c*/ 	.word	0x0000aad0
        /*0630*/ 	.word	0x00000009
        /*0634*/ 	.word	0x00000000
        /*0638*/ 	.short	0x010a
        /*063a*/ 	.byte	0x3f
	.zero		1


	//   ....[91]....
        /*063c*/ 	.word	0x0000ab20
        /*0640*/ 	.word	0x00000006
        /*0644*/ 	.word	0x00000000
        /*0648*/ 	.short	0x010a
        /*064a*/ 	.byte	0x3f
	.zero		1


	//   ....[92]....
        /*064c*/ 	.word	0x0000ab70
        /*0650*/ 	.word	0x00000009
        /*0654*/ 	.word	0x00000000
        /*0658*/ 	.short	0x010a
        /*065a*/ 	.byte	0x3f
	.zero		1


	//   ....[93]....
        /*065c*/ 	.word	0x0000abc0
        /*0660*/ 	.word	0x00000006
        /*0664*/ 	.word	0x00000000
        /*0668*/ 	.short	0x010a
        /*066a*/ 	.byte	0x3f
	.zero		1


	//   ....[94]....
        /*066c*/ 	.word	0x0000ac10
        /*0670*/ 	.word	0x00000009
        /*0674*/ 	.word	0x00000000
        /*0678*/ 	.short	0x010a
        /*067a*/ 	.byte	0x3f
	.zero		1


	//   ....[95]....
        /*067c*/ 	.word	0x0000ac60
        /*0680*/ 	.word	0x00000006
        /*0684*/ 	.word	0x00000000
        /*0688*/ 	.short	0x010a
        /*068a*/ 	.byte	0x3f
	.zero		1


	//   ....[96]....
        /*068c*/ 	.word	0x0000acb0
        /*0690*/ 	.word	0x00000009
        /*0694*/ 	.word	0x00000000
        /*0698*/ 	.short	0x010a
        /*069a*/ 	.byte	0x3f
	.zero		1


	//   ....[97]....
        /*069c*/ 	.word	0x0000ad00
        /*06a0*/ 	.word	0x00000006
        /*06a4*/ 	.word	0x00000000
        /*06a8*/ 	.short	0x010a
        /*06aa*/ 	.byte	0x3f
	.zero		1


	//   ....[98]....
        /*06ac*/ 	.word	0x0000ad50
        /*06b0*/ 	.word	0x00000009
        /*06b4*/ 	.word	0x00000000
        /*06b8*/ 	.short	0x010a
        /*06ba*/ 	.byte	0x3f
	.zero		1


	//   ....[99]....
        /*06bc*/ 	.word	0x0000ada0
        /*06c0*/ 	.word	0x00000006
        /*06c4*/ 	.word	0x00000000
        /*06c8*/ 	.short	0x010a
        /*06ca*/ 	.byte	0x3f
	.zero		1


	//   ....[100]....
        /*06cc*/ 	.word	0x0000adf0
        /*06d0*/ 	.word	0x00000009
        /*06d4*/ 	.word	0x00000000
        /*06d8*/ 	.short	0x010a
        /*06da*/ 	.byte	0x3f
	.zero		1


	//   ....[101]....
        /*06dc*/ 	.word	0x0000ae40
        /*06e0*/ 	.word	0x00000006
        /*06e4*/ 	.word	0x00000000
        /*06e8*/ 	.short	0x010a
        /*06ea*/ 	.byte	0x3f
	.zero		1


	//   ....[102]....
        /*06ec*/ 	.word	0x0000ae90
        /*06f0*/ 	.word	0x00000009
        /*06f4*/ 	.word	0x00000000
        /*06f8*/ 	.short	0x010a
        /*06fa*/ 	.byte	0x3f
	.zero		1


	//----- nvinfo : EIATTR_NUM_MBARRIERS
	.align		4
.L_37:
        /*06fc*/ 	.byte	0x03, 0x38
        /*06fe*/ 	.short	0x0028


	//----- nvinfo : EIATTR_EXIT_INSTR_OFFSETS
	.align		4
        /*0700*/ 	.byte	0x04, 0x1c
        /*0702*/ 	.short	(.L_39 - .L_38)


	//   ....[0]....
.L_38:
        /*0704*/ 	.word	0x00000c70


	//   ....[1]....
        /*0708*/ 	.word	0x00001480


	//   ....[2]....
        /*070c*/ 	.word	0x00007970


	//   ....[3]....
        /*0710*/ 	.word	0x00007fa0


	//   ....[4]....
        /*0714*/ 	.word	0x00007fd0


	//   ....[5]....
        /*0718*/ 	.word	0x00008ec0


	//   ....[6]....
        /*071c*/ 	.word	0x0000a5b0


	//----- nvinfo : EIATTR_MAX_THREADS
	.align		4
.L_39:
        /*0720*/ 	.byte	0x04, 0x05
        /*0722*/ 	.short	(.L_41 - .L_40)
.L_40:
        /*0724*/ 	.word	0x00000180
        /*0728*/ 	.word	0x00000001
        /*072c*/ 	.word	0x00000001


	//----- nvinfo : EIATTR_CRS_STACK_SIZE
	.align		4
.L_41:
        /*0730*/ 	.byte	0x04, 0x1e
        /*0732*/ 	.short	(.L_43 - .L_42)
.L_42:
        /*0734*/ 	.word	0x00000000


	//----- nvinfo : EIATTR_CBANK_PARAM_SIZE
	.align		4
.L_43:
        /*0738*/ 	.byte	0x03, 0x19
        /*073a*/ 	.short	0x0770


	//----- nvinfo : EIATTR_PARAM_CBANK
	.align		4
        /*073c*/ 	.byte	0x04, 0x0a
        /*073e*/ 	.short	(.L_45 - .L_44)
	.align		4
.L_44:
        /*0740*/ 	.word	index@(.nv.constant0._ZN7cutlass13device_kernelINS_4gemm6kernel13GemmUniversalIN4cute5tupleIJiiiiEEENS1_10collective13CollectiveMmaINS1_37MainloopSm90TmaGmmaWarpSpecializedFP8ILi17ENS5_IJNS4_1CILi1EEESB_SB_EEENS1_35KernelTmaWarpSpecializedCooperativeEEENS5_IJNSA_ILi128EEENSA_ILi64EEESG_EEENS_12float_e4m3_tENS5_IJlSB_lEEESI_SJ_NS4_8TiledMMAINS4_8MMA_AtomIJNS4_4SM904GMMA30MMA_64x64x32_F32E4M3E4M3_SS_TNILNSN_7ScaleInE1ELSP_1EEEEEENS4_6LayoutINS5_IJNSA_ILi2EEESB_SB_EEENS5_IJSB_NSA_ILi0EEESV_EEEEENS5_IJNS4_10UnderscoreESY_SY_EEEEENS4_13SM90_TMA_LOADENS4_14ComposedLayoutINS4_7SwizzleILi2ELi4ELi3EEENS4_18smem_ptr_flag_bitsILi8EEENSS_INS5_IJNSA_ILi8EEESG_EEENS5_IJSG_SB_EEEEEEEvNS4_8identityES11_S1B_vS1C_EENS_8epilogue10collective18CollectiveEpilogueINS1E_22Sm90TmaWarpSpecializedILi2ELi2ELi16ELb0ELb0EEEJSH_NS5_IJSF_NSA_ILi32EEEEEESI_SJ_SI_SJ_NS1E_6fusion15FusionCallbacksIS1I_NS1L_13LinCombEltActINS1E_6thread4SiLuESI_fSI_fLNS_15FloatRoundStyleE2EEESH_S1K_JEEES11_NS12_INS13_ILi1ELi4ELi3EEES16_NSS_INS5_IJS17_S1J_EEENS5_IJS1J_SB_EEEEEEENS4_39AutoVectorizingCopyWithAssumedAlignmentILi128EEENS4_14SM90_TMA_STOREES1X_S1Z_NS4_9Copy_AtomIJNS4_17SM90_U32x4_STSM_NENS_6half_tEEEEvEEEvvEEEEvNT_6ParamsE)
        /*0744*/ 	.short	0x0210
        /*0746*/ 	.short	0x0770


	//----- nvinfo : EIATTR_SW_WAR
	.align		4
.L_45:
        /*0748*/ 	.byte	0x04, 0x36
        /*074a*/ 	.short	(.L_47 - .L_46)
.L_46:
        /*074c*/ 	.word	0x00000008
.L_47:


//--------------------- .nv.callgraph             --------------------------
	.section	.nv.callgraph,"",@"SHT_CUDA_CALLGRAPH"
	.align	4
	.sectionentsize	8
	.align		4
        /*0000*/ 	.word	0x00000000
	.align		4
        /*0004*/ 	.word	0xffffffff
	.align		4
        /*0008*/ 	.word	index@(_ZN7cutlass13device_kernelINS_4gemm6kernel13GemmUniversalIN4cute5tupleIJiiiiEEENS1_10collective13CollectiveMmaINS1_37MainloopSm90TmaGmmaWarpSpecializedFP8ILi17ENS5_IJNS4_1CILi1EEESB_SB_EEENS1_35KernelTmaWarpSpecializedCooperativeEEENS5_IJNSA_ILi128EEENSA_ILi64EEESG_EEENS_12float_e4m3_tENS5_IJlSB_lEEESI_SJ_NS4_8TiledMMAINS4_8MMA_AtomIJNS4_4SM904GMMA30MMA_64x64x32_F32E4M3E4M3_SS_TNILNSN_7ScaleInE1ELSP_1EEEEEENS4_6LayoutINS5_IJNSA_ILi2EEESB_SB_EEENS5_IJSB_NSA_ILi0EEESV_EEEEENS5_IJNS4_10UnderscoreESY_SY_EEEEENS4_13SM90_TMA_LOADENS4_14ComposedLayoutINS4_7SwizzleILi2ELi4ELi3EEENS4_18smem_ptr_flag_bitsILi8EEENSS_INS5_IJNSA_ILi8EEESG_EEENS5_IJSG_SB_EEEEEEEvNS4_8identityES11_S1B_vS1C_EENS_8epilogue10collective18CollectiveEpilogueINS1E_22Sm90TmaWarpSpecializedILi2ELi2ELi16ELb0ELb0EEEJSH_NS5_IJSF_NSA_ILi32EEEEEESI_SJ_SI_SJ_NS1E_6fusion15FusionCallbacksIS1I_NS1L_13LinCombEltActINS1E_6thread4SiLuESI_fSI_fLNS_15FloatRoundStyleE2EEESH_S1K_JEEES11_NS12_INS13_ILi1ELi4ELi3EEES16_NSS_INS5_IJS17_S1J_EEENS5_IJS1J_SB_EEEEEEENS4_39AutoVectorizingCopyWithAssumedAlignmentILi128EEENS4_14SM90_TMA_STOREES1X_S1Z_NS4_9Copy_AtomIJNS4_17SM90_U32x4_STSM_NENS_6half_tEEEEvEEEvvEEEEvNT_6ParamsE)
	.align		4
        /*000c*/ 	.word	index@(__assertfail)
	.align		4
        /*0010*/ 	.word	0x00000000
	.align		4
        /*0014*/ 	.word	0xfffffffe
	.align		4
        /*0018*/ 	.word	0x00000000
	.align		4
        /*001c*/ 	.word	0xfffffffd
	.align		4
        /*0020*/ 	.word	0x00000000
	.align		4
        /*0024*/ 	.word	0xfffffffc


//--------------------- .nv.constant4             --------------------------
	.section	.nv.constant4,"a",@progbits
	.align	8
	.align		8
.nv.constant4:
        /*0000*/ 	.dword	__assertfail
	.align		8
        /*0008*/ 	.dword	__unnamed_1
	.align		8
        /*0010*/ 	.dword	_ZN39_INTERNAL_cd4fc760_4_k_cu_8473fdcc_27944cuda3std3__45__cpo5beginE
	.align		8
        /*0018*/ 	.dword	_ZN39_INTERNAL_cd4fc760_4_k_cu_8473fdcc_27944cuda3std3__45__cpo3endE
	.align		8
        /*0020*/ 	.dword	_ZN39_INTERNAL_cd4fc760_4_k_cu_8473fdcc_27944cuda3std3__45__cpo6cbeginE
	.align		8
        /*0028*/ 	.dword	_ZN39_INTERNAL_cd4fc760_4_k_cu_8473fdcc_27944cuda3std3__45__cpo4cendE
	.align		8
        /*0030*/ 	.dword	_ZN39_INTERNAL_cd4fc760_4_k_cu_8473fdcc_27944cuda3std3__441_GLOBAL__N__cd4fc760_4_k_cu_8473fdcc_27946ignoreE
	.align		8
        /*0038*/ 	.dword	_ZN39_INTERNAL_cd4fc760_4_k_cu_8473fdcc_27944cuda3std3__419piecewise_constructE
	.align		8
        /*0040*/ 	.dword	_ZN39_INTERNAL_cd4fc760_4_k_cu_8473fdcc_27944cuda3std3__48in_placeE
	.align		8
        /*0048*/ 	.dword	_ZN39_INTERNAL_cd4fc760_4_k_cu_8473fdcc_27944cuda3std6ranges3__45__cpo4swapE
	.align		8
        /*0050*/ 	.dword	_ZN39_INTERNAL_cd4fc760_4_k_cu_8473fdcc_27944cuda3std6ranges3__45__cpo9iter_moveE
	.align		8
        /*0058*/ 	.dword	_ZN39_INTERNAL_cd4fc760_4_k_cu_8473fdcc_27944cute7productE
	.align		8
        /*0060*/ 	.dword	_ZN39_INTERNAL_cd4fc760_4_k_cu_8473fdcc_27944cute1_E
	.align		8
        /*0068*/ 	.dword	$str$24
	.align		8
        /*0070*/ 	.dword	$str$25


//--------------------- .text._ZN7cutlass13device_kernelINS_4gemm6kernel13GemmUniversalIN4cute5tupleIJiiiiEEENS1_10collective13CollectiveMmaINS1_37MainloopSm90TmaGmmaWarpSpecializedFP8ILi17ENS5_IJNS4_1CILi1EEESB_SB_EEENS1_35KernelTmaWarpSpecializedCooperativeEEENS5_IJNSA_ILi128EEENSA_ILi64EEESG_EEENS_12float_e4m3_tENS5_IJlSB_lEEESI_SJ_NS4_8TiledMMAINS4_8MMA_AtomIJNS4_4SM904GMMA30MMA_64x64x32_F32E4M3E4M3_SS_TNILNSN_7ScaleInE1ELSP_1EEEEEENS4_6LayoutINS5_IJNSA_ILi2EEESB_SB_EEENS5_IJSB_NSA_ILi0EEESV_EEEEENS5_IJNS4_10UnderscoreESY_SY_EEEEENS4_13SM90_TMA_LOADENS4_14ComposedLayoutINS4_7SwizzleILi2ELi4ELi3EEENS4_18smem_ptr_flag_bitsILi8EEENSS_INS5_IJNSA_ILi8EEESG_EEENS5_IJSG_SB_EEEEEEEvNS4_8identityES11_S1B_vS1C_EENS_8epilogue10collective18CollectiveEpilogueINS1E_22Sm90TmaWarpSpecializedILi2ELi2ELi16ELb0ELb0EEEJSH_NS5_IJSF_NSA_ILi32EEEEEESI_SJ_SI_SJ_NS1E_6fusion15FusionCallbacksIS1I_NS1L_13LinCombEltActINS1E_6thread4SiLuESI_fSI_fLNS_15FloatRoundStyleE2EEESH_S1K_JEEES11_NS12_INS13_ILi1ELi4ELi3EEES16_NSS_INS5_IJS17_S1J_EEENS5_IJS1J_SB_EEEEEEENS4_39AutoVectorizingCopyWithAssumedAlignmentILi128EEENS4_14SM90_TMA_STOREES1X_S1Z_NS4_9Copy_AtomIJNS4_17SM90_U32x4_STSM_NENS_6half_tEEEEvEEEvvEEEEvNT_6ParamsE --------------------------
	.section	.text._ZN7cutlass13device_kernelINS_4gemm6kernel13GemmUniversalIN4cute5tupleIJiiiiEEENS1_10collective13CollectiveMmaINS1_37MainloopSm90TmaGmmaWarpSpecializedFP8ILi17ENS5_IJNS4_1CILi1EEESB_SB_EEENS1_35KernelTmaWarpSpecializedCooperativeEEENS5_IJNSA_ILi128EEENSA_ILi64EEESG_EEENS_12float_e4m3_tENS5_IJlSB_lEEESI_SJ_NS4_8TiledMMAINS4_8MMA_AtomIJNS4_4SM904GMMA30MMA_64x64x32_F32E4M3E4M3_SS_TNILNSN_7ScaleInE1ELSP_1EEEEEENS4_6LayoutINS5_IJNSA_ILi2EEESB_SB_EEENS5_IJSB_NSA_ILi0EEESV_EEEEENS5_IJNS4_10UnderscoreESY_SY_EEEEENS4_13SM90_TMA_LOADENS4_14ComposedLayoutINS4_7SwizzleILi2ELi4ELi3EEENS4_18smem_ptr_flag_bitsILi8EEENSS_INS5_IJNSA_ILi8EEESG_EEENS5_IJSG_SB_EEEEEEEvNS4_8identityES11_S1B_vS1C_EENS_8epilogue10collective18CollectiveEpilogueINS1E_22Sm90TmaWarpSpecializedILi2ELi2ELi16ELb0ELb0EEEJSH_NS5_IJSF_NSA_ILi32EEEEEESI_SJ_SI_SJ_NS1E_6fusion15FusionCallbacksIS1I_NS1L_13LinCombEltActINS1E_6thread4SiLuESI_fSI_fLNS_15FloatRoundStyleE2EEESH_S1K_JEEES11_NS12_INS13_ILi1ELi4ELi3EEES16_NSS_INS5_IJS17_S1J_EEENS5_IJS1J_SB_EEEEEEENS4_39AutoVectorizingCopyWithAssumedAlignmentILi128EEENS4_14SM90_TMA_STOREES1X_S1Z_NS4_9Copy_AtomIJNS4_17SM90_U32x4_STSM_NENS_6half_tEEEEvEEEvvEEEEvNT_6ParamsE,"ax",@progbits
	.align	128
.text._ZN7cutlass13device_kernelINS_4gemm6kernel13GemmUniversalIN4cute5tupleIJiiiiEEENS1_10collective13CollectiveMmaINS1_37MainloopSm90TmaGmmaWarpSpecializedFP8ILi17ENS5_IJNS4_1CILi1EEESB_SB_EEENS1_35KernelTmaWarpSpecializedCooperativeEEENS5_IJNSA_ILi128EEENSA_ILi64EEESG_EEENS_12float_e4m3_tENS5_IJlSB_lEEESI_SJ_NS4_8TiledMMAINS4_8MMA_AtomIJNS4_4SM904GMMA30MMA_64x64x32_F32E4M3E4M3_SS_TNILNSN_7ScaleInE1ELSP_1EEEEEENS4_6LayoutINS5_IJNSA_ILi2EEESB_SB_EEENS5_IJSB_NSA_ILi0EEESV_EEEEENS5_IJNS4_10UnderscoreESY_SY_EEEEENS4_13SM90_TMA_LOADENS4_14ComposedLayoutINS4_7SwizzleILi2ELi4ELi3EEENS4_18smem_ptr_flag_bitsILi8EEENSS_INS5_IJNSA_ILi8EEESG_EEENS5_IJSG_SB_EEEEEEEvNS4_8identityES11_S1B_vS1C_EENS_8epilogue10collective18CollectiveEpilogueINS1E_22Sm90TmaWarpSpecializedILi2ELi2ELi16ELb0ELb0EEEJSH_NS5_IJSF_NSA_ILi32EEEEEESI_SJ_SI_SJ_NS1E_6fusion15FusionCallbacksIS1I_NS1L_13LinCombEltActINS1E_6thread4SiLuESI_fSI_fLNS_15FloatRoundStyleE2EEESH_S1K_JEEES11_NS12_INS13_ILi1ELi4ELi3EEES16_NSS_INS5_IJS17_S1J_EEENS5_IJS1J_SB_EEEEEEENS4_39AutoVectorizingCopyWithAssumedAlignmentILi128EEENS4_14SM90_TMA_STOREES1X_S1Z_NS4_9Copy_AtomIJNS4_17SM90_U32x4_STSM_NENS_6half_tEEEEvEEEvvEEEEvNT_6ParamsE:
        .type           _ZN7cutlass13device_kernelINS_4gemm6kernel13GemmUniversalIN4cute5tupleIJiiiiEEENS1_10collective13CollectiveMmaINS1_37MainloopSm90TmaGmmaWarpSpecializedFP8ILi17ENS5_IJNS4_1CILi1EEESB_SB_EEENS1_35KernelTmaWarpSpecializedCooperativeEEENS5_IJNSA_ILi128EEENSA_ILi64EEESG_EEENS_12float_e4m3_tENS5_IJlSB_lEEESI_SJ_NS4_8TiledMMAINS4_8MMA_AtomIJNS4_4SM904GMMA30MMA_64x64x32_F32E4M3E4M3_SS_TNILNSN_7ScaleInE1ELSP_1EEEEEENS4_6LayoutINS5_IJNSA_ILi2EEESB_SB_EEENS5_IJSB_NSA_ILi0EEESV_EEEEENS5_IJNS4_10UnderscoreESY_SY_EEEEENS4_13SM90_TMA_LOADENS4_14ComposedLayoutINS4_7SwizzleILi2ELi4ELi3EEENS4_18smem_ptr_flag_bitsILi8EEENSS_INS5_IJNSA_ILi8EEESG_EEENS5_IJSG_SB_EEEEEEEvNS4_8identityES11_S1B_vS1C_EENS_8epilogue10collective18CollectiveEpilogueINS1E_22Sm90TmaWarpSpecializedILi2ELi2ELi16ELb0ELb0EEEJSH_NS5_IJSF_NSA_ILi32EEEEEESI_SJ_SI_SJ_NS1E_6fusion15FusionCallbacksIS1I_NS1L_13LinCombEltActINS1E_6thread4SiLuESI_fSI_fLNS_15FloatRoundStyleE2EEESH_S1K_JEEES11_NS12_INS13_ILi1ELi4ELi3EEES16_NSS_INS5_IJS17_S1J_EEENS5_IJS1J_SB_EEEEEEENS4_39AutoVectorizingCopyWithAssumedAlignmentILi128EEENS4_14SM90_TMA_STOREES1X_S1Z_NS4_9Copy_AtomIJNS4_17SM90_U32x4_STSM_NENS_6half_tEEEEvEEEvvEEEEvNT_6ParamsE,@function
        .size           _ZN7cutlass13device_kernelINS_4gemm6kernel13GemmUniversalIN4cute5tupleIJiiiiEEENS1_10collective13CollectiveMmaINS1_37MainloopSm90TmaGmmaWarpSpecializedFP8ILi17ENS5_IJNS4_1CILi1EEESB_SB_EEENS1_35KernelTmaWarpSpecializedCooperativeEEENS5_IJNSA_ILi128EEENSA_ILi64EEESG_EEENS_12float_e4m3_tENS5_IJlSB_lEEESI_SJ_NS4_8TiledMMAINS4_8MMA_AtomIJNS4_4SM904GMMA30MMA_64x64x32_F32E4M3E4M3_SS_TNILNSN_7ScaleInE1ELSP_1EEEEEENS4_6LayoutINS5_IJNSA_ILi2EEESB_SB_EEENS5_IJSB_NSA_ILi0EEESV_EEEEENS5_IJNS4_10UnderscoreESY_SY_EEEEENS4_13SM90_TMA_LOADENS4_14ComposedLayoutINS4_7SwizzleILi2ELi4ELi3EEENS4_18smem_ptr_flag_bitsILi8EEENSS_INS5_IJNSA_ILi8EEESG_EEENS5_IJSG_SB_EEEEEEEvNS4_8identityES11_S1B_vS1C_EENS_8epilogue10collective18CollectiveEpilogueINS1E_22Sm90TmaWarpSpecializedILi2ELi2ELi16ELb0ELb0EEEJSH_NS5_IJSF_NSA_ILi32EEEEEESI_SJ_SI_SJ_NS1E_6fusion15FusionCallbacksIS1I_NS1L_13LinCombEltActINS1E_6thread4SiLuESI_fSI_fLNS_15FloatRoundStyleE2EEESH_S1K_JEEES11_NS12_INS13_ILi1ELi4ELi3EEES16_NSS_INS5_IJS17_S1J_EEENS5_IJS1J_SB_EEEEEEENS4_39AutoVectorizingCopyWithAssumedAlignmentILi128EEENS4_14SM90_TMA_STOREES1X_S1Z_NS4_9Copy_AtomIJNS4_17SM90_U32x4_STSM_NENS_6half_tEEEEvEEEvvEEEEvNT_6ParamsE,(.L_x_271 - _ZN7cutlass13device_kernelINS_4gemm6kernel13GemmUniversalIN4cute5tupleIJiiiiEEENS1_10collective13CollectiveMmaINS1_37MainloopSm90TmaGmmaWarpSpecializedFP8ILi17ENS5_IJNS4_1CILi1EEESB_SB_EEENS1_35KernelTmaWarpSpecializedCooperativeEEENS5_IJNSA_ILi128EEENSA_ILi64EEESG_EEENS_12float_e4m3_tENS5_IJlSB_lEEESI_SJ_NS4_8TiledMMAINS4_8MMA_AtomIJNS4_4SM904GMMA30MMA_64x64x32_F32E4M3E4M3_SS_TNILNSN_7ScaleInE1ELSP_1EEEEEENS4_6LayoutINS5_IJNSA_ILi2EEESB_SB_EEENS5_IJSB_NSA_ILi0EEESV_EEEEENS5_IJNS4_10UnderscoreESY_SY_EEEEENS4_13SM90_TMA_LOADENS4_14ComposedLayoutINS4_7SwizzleILi2ELi4ELi3EEENS4_18smem_ptr_flag_bitsILi8EEENSS_INS5_IJNSA_ILi8EEESG_EEENS5_IJSG_SB_EEEEEEEvNS4_8identityES11_S1B_vS1C_EENS_8epilogue10collective18CollectiveEpilogueINS1E_22Sm90TmaWarpSpecializedILi2ELi2ELi16ELb0ELb0EEEJSH_NS5_IJSF_NSA_ILi32EEEEEESI_SJ_SI_SJ_NS1E_6fusion15FusionCallbacksIS1I_NS1L_13LinCombEltActINS1E_6thread4SiLuESI_fSI_fLNS_15FloatRoundStyleE2EEESH_S1K_JEEES11_NS12_INS13_ILi1ELi4ELi3EEES16_NSS_INS5_IJS17_S1J_EEENS5_IJS1J_SB_EEEEEEENS4_39AutoVectorizingCopyWithAssumedAlignmentILi128EEENS4_14SM90_TMA_STOREES1X_S1Z_NS4_9Copy_AtomIJNS4_17SM90_U32x4_STSM_NENS_6half_tEEEEvEEEvvEEEEvNT_6ParamsE)
        .other          _ZN7cutlass13device_kernelINS_4gemm6kernel13GemmUniversalIN4cute5tupleIJiiiiEEENS1_10collective13CollectiveMmaINS1_37MainloopSm90TmaGmmaWarpSpecializedFP8ILi17ENS5_IJNS4_1CILi1EEESB_SB_EEENS1_35KernelTmaWarpSpecializedCooperativeEEENS5_IJNSA_ILi128EEENSA_ILi64EEESG_EEENS_12float_e4m3_tENS5_IJlSB_lEEESI_SJ_NS4_8TiledMMAINS4_8MMA_AtomIJNS4_4SM904GMMA30MMA_64x64x32_F32E4M3E4M3_SS_TNILNSN_7ScaleInE1ELSP_1EEEEEENS4_6LayoutINS5_IJNSA_ILi2EEESB_SB_EEENS5_IJSB_NSA_ILi0EEESV_EEEEENS5_IJNS4_10UnderscoreESY_SY_EEEEENS4_13SM90_TMA_LOADENS4_14ComposedLayoutINS4_7SwizzleILi2ELi4ELi3EEENS4_18smem_ptr_flag_bitsILi8EEENSS_INS5_IJNSA_ILi8EEESG_EEENS5_IJSG_SB_EEEEEEEvNS4_8identityES11_S1B_vS1C_EENS_8epilogue10collective18CollectiveEpilogueINS1E_22Sm90TmaWarpSpecializedILi2ELi2ELi16ELb0ELb0EEEJSH_NS5_IJSF_NSA_ILi32EEEEEESI_SJ_SI_SJ_NS1E_6fusion15FusionCallbacksIS1I_NS1L_13LinCombEltActINS1E_6thread4SiLuESI_fSI_fLNS_15FloatRoundStyleE2EEESH_S1K_JEEES11_NS12_INS13_ILi1ELi4ELi3EEES16_NSS_INS5_IJS17_S1J_EEENS5_IJS1J_SB_EEEEEEENS4_39AutoVectorizingCopyWithAssumedAlignmentILi128EEENS4_14SM90_TMA_STOREES1X_S1Z_NS4_9Copy_AtomIJNS4_17SM90_U32x4_STSM_NENS_6half_tEEEEvEEEvvEEEEvNT_6ParamsE,@"STO_CUDA_ENTRY STV_DEFAULT"
_ZN7cutlass13device_kernelINS_4gemm6kernel13GemmUniversalIN4cute5tupleIJiiiiEEENS1_10collective13CollectiveMmaINS1_37MainloopSm90TmaGmmaWarpSpecializedFP8ILi17ENS5_IJNS4_1CILi1EEESB_SB_EEENS1_35KernelTmaWarpSpecializedCooperativeEEENS5_IJNSA_ILi128EEENSA_ILi64EEESG_EEENS_12float_e4m3_tENS5_IJlSB_lEEESI_SJ_NS4_8TiledMMAINS4_8MMA_AtomIJNS4_4SM904GMMA30MMA_64x64x32_F32E4M3E4M3_SS_TNILNSN_7ScaleInE1ELSP_1EEEEEENS4_6LayoutINS5_IJNSA_ILi2EEESB_SB_EEENS5_IJSB_NSA_ILi0EEESV_EEEEENS5_IJNS4_10UnderscoreESY_SY_EEEEENS4_13SM90_TMA_LOADENS4_14ComposedLayoutINS4_7SwizzleILi2ELi4ELi3EEENS4_18smem_ptr_flag_bitsILi8EEENSS_INS5_IJNSA_ILi8EEESG_EEENS5_IJSG_SB_EEEEEEEvNS4_8identityES11_S1B_vS1C_EENS_8epilogue10collective18CollectiveEpilogueINS1E_22Sm90TmaWarpSpecializedILi2ELi2ELi16ELb0ELb0EEEJSH_NS5_IJSF_NSA_ILi32EEEEEESI_SJ_SI_SJ_NS1E_6fusion15FusionCallbacksIS1I_NS1L_13LinCombEltActINS1E_6thread4SiLuESI_fSI_fLNS_15FloatRoundStyleE2EEESH_S1K_JEEES11_NS12_INS13_ILi1ELi4ELi3EEES16_NSS_INS5_IJS17_S1J_EEENS5_IJS1J_SB_EEEEEEENS4_39AutoVectorizingCopyWithAssumedAlignmentILi128EEENS4_14SM90_TMA_STOREES1X_S1Z_NS4_9Copy_AtomIJNS4_17SM90_U32x4_STSM_NENS_6half_tEEEEvEEEvvEEEEvNT_6ParamsE:
[----:B------:R-:W1:Y:S01]  /*0000*/  LDC R1, c[0x0][0x28] ;  /* 0x00000a00ff017b82 */ /* 0x000e620000000800 */
[----:B------:R-:W2:Y:S07]  /*0010*/  S2R R18, SR_TID.X ;  /* 0x0000000000127919 */ /* 0x000eae0000002100 */
[----:B------:R-:W3:Y:S01]  /*0020*/  LDC.64 R8, c[0x0][0x588] ;  /* 0x00016200ff087b82 */ /* 0x000ee20000000a00 */
[----:B------:R-:W-:Y:S01]  /*0030*/  ELECT P0, URZ, PT ;  /* 0x00000000003f782f */ /* 0x000fe20003800000 */
[----:B------:R-:W-:Y:S01]  /*0040*/  BSSY B0, `(.L_x_0) ;  /* 0x0000016000007945 */ /* 0x000fe20003800000 */
[----:B--2---:R-:W-:-:S02]  /*0050*/  SHF.R.U32.HI R0, RZ, 0x5, R18 ;  /* 0x00000005ff007819 */ /* 0x004fc40000011612 */
[----:B------:R-:W-:-:S03]  /*0060*/  SHF.R.U32.HI R4, RZ, 0x7, R18 ;  /* 0x00000007ff047819 */ /* 0x000fc60000011612 */
[----:B------:R-:W2:Y:S04]  /*0070*/  SHFL.IDX PT, R3, R0, RZ, 0x1f ;  /* 0x00001fff00037589 */ /* 0x000ea800000e0000 */
[----:B------:R4:W1:Y:S01]  /*0080*/  SHFL.IDX PT, R6, R4, RZ, 0x1f ;  /* 0x00001fff04067589 */ /* 0x00086200000e0000 */
[----:B--2---:R-:W-:Y:S02]  /*0090*/  ISETP.NE.OR P0, PT, R3, RZ, !P0 ;  /* 0x000000ff0300720c */ /* 0x004fe40004705670 */
[----:B------:R-:W-:-:S11]  /*00a0*/  SHF.R.S32.HI R2, RZ, 0x1f, R3 ;  /* 0x0000001fff027819 */ /* 0x000fd60000011403 */
[----:B-1-34-:R-:W-:Y:S05]  /*00b0*/  @P0 BRA `(.L_x_1) ;  /* 0x0000000000380947 */ /* 0x01afea0003800000 */
[----:B------:R-:W-:Y:S02]  /*00c0*/  ULDC.64 UR4, c[0x0][0x198] ;  /* 0x0000660000047ab9 */ /* 0x000fe40000000a00 */
[----:B------:R-:W-:Y:S02]  /*00d0*/  UIADD3 UR6, UP0, UR4, 0xf0, URZ ;  /* 0x000000f004067890 */ /* 0x000fe4000ff1e03f */
[----:B------:R-:W-:Y:S02]  /*00e0*/  UIADD3 UR8, UP1, UR4, 0x1f0, URZ ;  /* 0x000001f004087890 */ /* 0x000fe4000ff3e03f */
[----:B------:R-:W-:Y:S02]  /*00f0*/  UIADD3 UR10, UP2, UR4, 0x3f0, URZ ;  /* 0x000003f0040a7890 */ /* 0x000fe4000ff5e03f */
[----:B------:R-:W-:Y:S02]  /*0100*/  UIADD3 UR4, UP3, UR4, 0x4f0, URZ ;  /* 0x000004f004047890 */ /* 0x000fe4000ff7e03f */
[----:B------:R-:W-:-:S02]  /*0110*/  UIADD3.X UR7, URZ, UR5, URZ, UP0, !UPT ;  /* 0x000000053f077290 */ /* 0x000fc400087fe43f */
[----:B------:R-:W-:Y:S02]  /*0120*/  UIADD3.X UR9, URZ, UR5, URZ, UP1, !UPT ;  /* 0x000000053f097290 */ /* 0x000fe40008ffe43f */
[----:B------:R-:W-:Y:S02]  /*0130*/  UIADD3.X UR11, URZ, UR5, URZ, UP2, !UPT ;  /* 0x000000053f0b7290 */ /* 0x000fe400097fe43f */
[----:B------:R-:W-:-:S03]  /*0140*/  UIADD3.X UR5, URZ, UR5, URZ, UP3, !UPT ;  /* 0x000000053f057290 */ /* 0x000fc60009ffe43f */
[----:B------:R1:W-:Y:S02]  /*0150*/  UTMACCTL.PF [UR6] ;  /* 0x00000000060079b9 */ /* 0x0003e40008040000 */
[----:B------:R1:W-:Y:S02]  /*0160*/  UTMACCTL.PF [UR8] ;  /* 0x00000000080079b9 */ /* 0x0003e40008040000 */
[----:B------:R1:W-:Y:S02]  /*0170*/  UTMACCTL.PF [UR10] ;  /* 0x000000000a0079b9 */ /* 0x0003e40008040000 */
[----:B------:R1:W-:Y:S02]  /*0180*/  UTMACCTL.PF [UR4] ;  /* 0x00000000040079b9 */ /* 0x0003e40008040000 */
[----:B-1----:R-:W-:Y:S01]  /*0190*/  NOP ;  /* 0x0000000000007918 */ /* 0x002fe20000000000 */
.L_x_1:
[----:B------:R-:W-:Y:S05]  /*01a0*/  BSYNC B0 ;  /* 0x0000000000007941 */ /* 0x000fea0003800000 */
.L_x_0:
[----:B------:R-:W-:Y:S01]  /*01b0*/  ULDC.64 UR4, c[0x0][0x590] ;  /* 0x0001640000047ab9 */ /* 0x000fe20000000a00 */
[----:B------:R-:W-:Y:S01]  /*01c0*/  LEA.HI R2, R2, R3, RZ, 0x2 ;  /* 0x0000000302027211 */ /* 0x000fe200078f10ff */
[----:B------:R-:W-:Y:S01]  /*01d0*/  ULDC.64 UR38, c[0x0][0x208] ;  /* 0x0000820000267ab9 */ /* 0x000fe20000000a00 */
[----:B------:R-:W-:Y:S01]  /*01e0*/  ISETP.NE.U32.AND P2, PT, RZ, UR4, PT ;  /* 0x00000004ff007c0c */ /* 0x000fe2000bf45070 */
[----:B------:R-:W-:Y:S01]  /*01f0*/  IMAD.MOV.U32 R4, RZ, RZ, R8 ;  /* 0x000000ffff047224 */ /* 0x000fe200078e0008 */
[----:B------:R-:W-:Y:S02]  /*0200*/  LOP3.LUT R2, R2, 0xfffffffc, RZ, 0xc0, !PT ;  /* 0xfffffffc02027812 */ /* 0x000fe400078ec0ff */
[----:B------:R-:W-:Y:S02]  /*0210*/  ISETP.NE.AND.EX P3, PT, RZ, UR5, PT, P2 ;  /* 0x00000005ff007c0c */ /* 0x000fe4000bf65320 */
[----:B------:R-:W-:Y:S01]  /*0220*/  MOV R5, R9 ;  /* 0x0000000900057202 */ /* 0x000fe20000000f00 */
[--C-:B------:R-:W-:Y:S01]  /*0230*/  IMAD.IADD R3, R3, 0x1, -R2.reuse ;  /* 0x0000000103037824 */ /* 0x100fe200078e0a02 */
[----:B------:R-:W-:-:S09]  /*0240*/  PRMT R2, RZ, 0x7610, R2 ;  /* 0x00007610ff027816 */ /* 0x000fd20000000002 */
[----:B------:R-:W-:Y:S05]  /*0250*/  @P3 BRA `(.L_x_2) ;  /* 0x0000000000303947 */ /* 0x000fea0003800000 */
[----:B------:R-:W-:Y:S02]  /*0260*/  ULDC.64 UR6, c[0x0][0x588] ;  /* 0x0001620000067ab9 */ /* 0x000fe40000000a00 */
[----:B------:R-:W-:-:S04]  /*0270*/  ISETP.NE.U32.AND P0, PT, RZ, UR6, PT ;  /* 0x00000006ff007c0c */ /* 0x000fc8000bf05070 */
[----:B------:R-:W-:-:S13]  /*0280*/  ISETP.NE.AND.EX P0, PT, RZ, UR7, PT, P0 ;  /* 0x00000007ff007c0c */ /* 0x000fda000bf05300 */
[----:B------:R-:W-:Y:S05]  /*0290*/  @!P0 BRA `(.L_x_3) ;  /* 0x0000000000108947 */ /* 0x000fea0003800000 */
[----:B------:R-:W2:Y:S02]  /*02a0*/  LDG.E R2, desc[UR38][R4.64] ;  /* 0x0000002604027981 */ /* 0x000ea4000c1e1900 */
[----:B--2---:R-:W-:Y:S01]  /*02b0*/  FSETP.NEU.AND P1, PT, R2, RZ, PT ;  /* 0x000000ff0200720b */ /* 0x004fe20003f2d000 */
[----:B------:R-:W-:Y:S01]  /*02c0*/  IMAD.MOV.U32 R2, RZ, RZ, 0x1 ;  /* 0x00000001ff027424 */ /* 0x000fe200078e00ff */
[----:B------:R-:W-:Y:S11]  /*02d0*/  BRA `(.L_x_2) ;  /* 0x0000000000107947 */ /* 0x000ff60003800000 */
.L_x_3:
[----:B------:R-:W-:Y:S01]  /*02e0*/  ULDC UR6, c[0x0][0x580] ;  /* 0x0001600000067ab9 */ /* 0x000fe20000000800 */
[----:B------:R-:W-:Y:S01]  /*02f0*/  IMAD.MOV.U32 R2, RZ, RZ, 0x1 ;  /* 0x00000001ff027424 */ /* 0x000fe200078e00ff */
[----:B------:R-:W-:Y:S02]  /*0300*/  FSETP.NEU.AND P1, PT, RZ, UR6, PT ;  /* 0x00000006ff007c0b */ /* 0x000fe4000bf2d000 */
[----:B------:R-:W-:-:S11]  /*0310*/  CS2R R4, SRZ ;  /* 0x0000000000047805 */ /* 0x000fd6000001ff00 */
.L_x_2:
[----:B------:R-:W-:Y:S02]  /*0320*/  ISETP.NE.U32.AND P4, PT, R4, RZ, PT ;  /* 0x000000ff0400720c */ /* 0x000fe40003f85070 */
[----:B------:R-:W-:Y:S02]  /*0330*/  ISETP.NE.AND.EX P5, PT, RZ, UR5, PT, P2 ;  /* 0x00000005ff007c0c */ /* 0x000fe4000bfa5320 */
[----:B------:R-:W-:Y:S02]  /*0340*/  ISETP.NE.AND.EX P2, PT, R5, RZ, PT, P4 ;  /* 0x000000ff0500720c */ /* 0x000fe40003f45340 */
[----:B------:R-:W-:-:S11]  /*0350*/  PLOP3.LUT P0, PT, PT, PT, PT, 0x8, 0x0 ;  /* 0x000000000000781c */ /* 0x000fd60003f0e170 */
[----:B------:R-:W-:Y:S05]  /*0360*/  @P2 BRA P5, `(.L_x_4) ;  /* 0x0000000000342947 */ /* 0x000fea0002800000 */
[----:B------:R-:W-:-:S04]  /*0370*/  ISETP.NE.U32.AND P0, PT, RZ, UR4, PT ;  /* 0x00000004ff007c0c */ /* 0x000fc8000bf05070 */
[----:B------:R-:W-:-:S13]  /*0380*/  ISETP.NE.AND.EX P0, PT, RZ, UR5, PT, P0 ;  /* 0x00000005ff007c0c */ /* 0x000fda000bf05300 */
[----:B------:R-:W-:Y:S05]  /*0390*/  @!P0 BRA `(.L_x_5) ;  /* 0x0000000000248947 */ /* 0x000fea0003800000 */
[----:B------:R-:W-:Y:S02]  /*03a0*/  PRMT R2, R2, 0x9910, RZ ;  /* 0x0000991002027816 */ /* 0x000fe400000000ff */
[----:B------:R-:W-:Y:S02]  /*03b0*/  ISETP.NE.U32.AND P0, PT, R4, RZ, PT ;  /* 0x000000ff0400720c */ /* 0x000fe40003f05070 */
[----:B------:R-:W-:Y:S02]  /*03c0*/  ISETP.NE.AND P2, PT, R2, RZ, PT ;  /* 0x000000ff0200720c */ /* 0x000fe40003f45270 */
[----:B------:R-:W-:Y:S02]  /*03d0*/  ISETP.NE.AND.EX P0, PT, R5, RZ, PT, P0 ;  /* 0x000000ff0500720c */ /* 0x000fe40003f05300 */
[----:B------:R-:W-:-:S09]  /*03e0*/  SEL R2, RZ, 0xffffffff, P1 ;  /* 0xffffffffff027807 */ /* 0x000fd20000800000 */
[----:B------:R-:W-:-:S04]  /*03f0*/  @!P2 SEL R2, RZ, 0xffffffff, P0 ;  /* 0xffffffffff02a807 */ /* 0x000fc80000000000 */
[----:B------:R-:W-:-:S04]  /*0400*/  LOP3.LUT R2, R2, 0x1, RZ, 0xc0, !PT ;  /* 0x0000000102027812 */ /* 0x000fc800078ec0ff */
[----:B------:R-:W-:Y:S01]  /*0410*/  ISETP.EQ.U32.AND P0, PT, R2, 0x1, PT ;  /* 0x000000010200780c */ /* 0x000fe20003f02070 */
[----:B------:R-:W-:-:S12]  /*0420*/  BRA `(.L_x_4) ;  /* 0x0000000000047947 */ /* 0x000fd80003800000 */
.L_x_5:
[----:B------:R-:W-:-:S13]  /*0430*/  PLOP3.LUT P0, PT, P1, PT, PT, 0x8, 0x0 ;  /* 0x000000000000781c */ /* 0x000fda0000f0e170 */
.L_x_4:
[----:B------:R-:W1:Y:S02]  /*0440*/  SHFL.IDX PT, R2, R0, RZ, 0x1f ;  /* 0x00001fff00027589 */ /* 0x000e6400000e0000 */
[----:B-1----:R-:W-:-:S13]  /*0450*/  ISETP.NE.AND P1, PT, R2, RZ, PT ;  /* 0x000000ff0200720c */ /* 0x002fda0003f25270 */
[----:B------:R-:W-:Y:S05]  /*0460*/  @P1 BRA `(.L_x_6) ;  /* 0x0000000000cc1947 */ /* 0x000fea0003800000 */
[----:B------:R-:W-:Y:S01]  /*0470*/  ELECT P1, URZ, PT ;  /* 0x00000000003f782f */ /* 0x000fe20003820000 */
[----:B------:R-:W-:-:S12]  /*0480*/  BSSY B0, `(.L_x_6) ;  /* 0x0000031000007945 */ /* 0x000fd80003800000 */
[----:B------:R-:W-:Y:S05]  /*0490*/  @!P1 BRA `(.L_x_7) ;  /* 0x0000000000bc9947 */ /* 0x000fea0003800000 */
[----:B------:R-:W1:Y:S01]  /*04a0*/  S2UR UR8, SR_CgaCtaId ;  /* 0x00000000000879c3 */ /* 0x000e620000008800 */
[----:B------:R-:W-:Y:S01]  /*04b0*/  UMOV UR4, 0x400 ;  /* 0x0000040000047882 */ /* 0x000fe20000000000 */
[----:B------:R-:W-:Y:S01]  /*04c0*/  UMOV UR5, 0x1 ;  /* 0x0000000100057882 */ /* 0x000fe20000000000 */
[----:B------:R-:W-:Y:S02]  /*04d0*/  UMOV UR6, 0x100 ;  /* 0x0000010000067882 */ /* 0x000fe40000000000 */
[----:B------:R-:W-:-:S04]  /*04e0*/  UIADD3 UR6, -UR6, 0x100000, URZ ;  /* 0x0010000006067890 */ /* 0x000fc8000fffe13f */
[----:B------:R-:W-:Y:S02]  /*04f0*/  USHF.L.U32 UR7, UR6, 0xb, URZ ;  /* 0x0000000b06077899 */ /* 0x000fe4000800063f */
[----:B------:R-:W-:Y:S02]  /*0500*/  USHF.L.U32 UR6, UR6, 0x1, URZ ;  /* 0x0000000106067899 */ /* 0x000fe4000800063f */
[----:B-1----:R-:W-:Y:S02]  /*0510*/  ULEA UR8, UR8, UR4, 0x18 ;  /* 0x0000000408087291 */ /* 0x002fe4000f8ec03f */
[----:B------:R-:W-:-:S04]  /*0520*/  UIADD3 UR4, -UR5, 0x100000, URZ ;  /* 0x0010000005047890 */ /* 0x000fc8000fffe13f */
[----:B------:R-:W-:Y:S02]  /*0530*/  USHF.L.U32 UR5, UR4, 0xb, URZ ;  /* 0x0000000b04057899 */ /* 0x000fe4000800063f */
[----:B------:R-:W-:Y:S01]  /*0540*/  USHF.L.U32 UR4, UR4, 0x1, URZ ;  /* 0x0000000104047899 */ /* 0x000fe2000800063f */
[----:B------:R-:W1:Y:S11]  /*0550*/  FENCE.VIEW.ASYNC.S ;  /* 0x00000000000073c6 */ /* 0x000e760000000000 */
[----:B-1----:R1:W2:Y:S01]  /*0560*/  SYNCS.EXCH.64 URZ, [UR8], UR4 ;  /* 0x00000004083f75b2 */ /* 0x0022a20008000100 */
[----:B------:R1:W3:Y:S01]  /*0570*/  SYNCS.EXCH.64 URZ, [UR8+0x88], UR6 ;  /* 0x00008806083f75b2 */ /* 0x0002e20008000100 */
[----:B------:R1:W4:Y:S01]  /*0580*/  SYNCS.EXCH.64 URZ, [UR8+0x8], UR4 ;  /* 0x00000804083f75b2 */ /* 0x0003220008000100 */
[----:B------:R1:W1:Y:S01]  /*0590*/  SYNCS.EXCH.64 URZ, [UR8+0x90], UR6 ;  /* 0x00009006083f75b2 */ /* 0x0002620008000100 */
        /* <DEDUP_REMOVED lines=30> */
[----:B--234-:R-:W-:Y:S01]  /*0780*/  NOP ;  /* 0x0000000000007918 */ /* 0x01cfe20000000000 */
.L_x_7:
[----:B-1----:R-:W-:Y:S05]  /*0790*/  BSYNC B0 ;  /* 0x0000000000007941 */ /* 0x002fea0003800000 */
.L_x_6:
[----:B------:R-:W1:Y:S01]  /*07a0*/  SHFL.IDX PT, R4, R0, RZ, 0x1f ;  /* 0x00001fff00047589 */ /* 0x000e6200000e0000 */
[----:B------:R-:W2:Y:S01]  /*07b0*/  LDC R2, c[0x0][0x904] ;  /* 0x00024100ff027b82 */ /* 0x000ea20000000800 */
[----:B------:R-:W-:Y:S01]  /*07c0*/  NOP ;  /* 0x0000000000007918 */ /* 0x000fe20000000000 */
[----:B-1----:R-:W-:-:S13]  /*07d0*/  ISETP.NE.AND P1, PT, R4, RZ, PT ;  /* 0x000000ff0400720c */ /* 0x002fda0003f25270 */
[----:B------:R-:W-:Y:S05]  /*07e0*/  @P1 BRA `(.L_x_8) ;  /* 0x0000000000481947 */ /* 0x000fea0003800000 */
[----:B------:R-:W1:Y:S01]  /*07f0*/  S2UR UR5, SR_CgaCtaId ;  /* 0x00000000000579c3 */ /* 0x000e620000008800 */
[----:B------:R-:W-:Y:S01]  /*0800*/  UMOV UR4, 0x400 ;  /* 0x0000040000047882 */ /* 0x000fe20000000000 */
[----:B------:R-:W-:Y:S01]  /*0810*/  UMOV UR6, 0x20 ;  /* 0x0000002000067882 */ /* 0x000fe20000000000 */
[----:B------:R-:W-:Y:S01]  /*0820*/  UMOV UR7, 0x100 ;  /* 0x0000010000077882 */ /* 0x000fe20000000000 */
[----:B------:R-:W-:Y:S01]  /*0830*/  ELECT P1, URZ, PT ;  /* 0x00000000003f782f */ /* 0x000fe20003820000 */
[----:B-1----:R-:W-:Y:S02]  /*0840*/  ULEA UR8, UR5, UR4, 0x18 ;  /* 0x0000000405087291 */ /* 0x002fe4000f8ec03f */
[----:B------:R-:W-:-:S04]  /*0850*/  UIADD3 UR4, -UR6, 0x100000, URZ ;  /* 0x0010000006047890 */ /* 0x000fc8000fffe13f */
[----:B------:R-:W-:Y:S02]  /*0860*/  USHF.L.U32 UR5, UR4, 0xb, URZ ;  /* 0x0000000b04057899 */ /* 0x000fe4000800063f */
[----:B------:R-:W-:Y:S02]  /*0870*/  USHF.L.U32 UR4, UR4, 0x1, URZ ;  /* 0x0000000104047899 */ /* 0x000fe4000800063f */
[----:B------:R-:W-:-:S04]  /*0880*/  UIADD3 UR6, -UR7, 0x100000, URZ ;  /* 0x0010000007067890 */ /* 0x000fc8000fffe13f */
[----:B------:R-:W-:Y:S02]  /*0890*/  USHF.L.U32 UR7, UR6, 0xb, URZ ;  /* 0x0000000b06077899 */ /* 0x000fe4000800063f */
[----:B------:R-:W-:Y:S01]  /*08a0*/  USHF.L.U32 UR6, UR6, 0x1, URZ ;  /* 0x0000000106067899 */ /* 0x000fe2000800063f */
[----:B------:R-:W1:Y:S03]  /*08b0*/  FENCE.VIEW.ASYNC.S ;  /* 0x00000000000073c6 */ /* 0x000e660000000000 */
[----:B-1----:R1:W3:Y:S08]  /*08c0*/  SYNCS.EXCH.64 URZ, [UR8+0x110], UR4 ;  /* 0x00011004083f75b2 */ /* 0x0022f00008000100 */
[----:B------:R1:W4:Y:S01]  /*08d0*/  SYNCS.EXCH.64 URZ, [UR8+0x120], UR6 ;  /* 0x00012006083f75b2 */ /* 0x0003220008000100 */
[----:B------:R1:W1:Y:S01]  /*08e0*/  SYNCS.EXCH.64 URZ, [UR8+0x118], UR4 ;  /* 0x00011804083f75b2 */ /* 0x0002620008000100 */
[----:B------:R1:W1:Y:S01]  /*08f0*/  SYNCS.EXCH.64 URZ, [UR8+0x128], UR6 ;  /* 0x00012806083f75b2 */ /* 0x0002620008000100 */
[----:B------:R-:W-:Y:S01]  /*0900*/  NOP ;  /* 0x0000000000007918 */ /* 0x000fe20000000000 */
.L_x_8:
[----:B------:R-:W5:Y:S01]  /*0910*/  SHFL.IDX PT, R0, R0, RZ, 0x1f ;  /* 0x00001fff00007589 */ /* 0x000f6200000e0000 */
[----:B--2---:R-:W-:Y:S02]  /*0920*/  ISETP.NE.AND P6, PT, R2, 0x1, PT ;  /* 0x000000010200780c */ /* 0x004fe40003fc5270 */
[----:B------:R-:W-:Y:S01]  /*0930*/  ELECT P1, URZ, PT ;  /* 0x00000000003f782f */ /* 0x000fe20003820000 */
[----:B------:R-:W2:Y:S01]  /*0940*/  S2UR UR43, SR_CgaCtaId ;  /* 0x00000000002b79c3 */ /* 0x000ea20000008800 */
[----:B------:R-:W3:Y:S01]  /*0950*/  S2R R7, SR_CTAID.Y ;  /* 0x0000000000077919 */ /* 0x000ee20000002600 */
[----:B-1----:R-:W-:Y:S01]  /*0960*/  UMOV UR4, 0x20 ;  /* 0x0000002000047882 */ /* 0x002fe20000000000 */
[----:B------:R-:W-:Y:S01]  /*0970*/  P2R R4, PR, RZ, 0x40 ;  /* 0x00000040ff047803 */ /* 0x000fe20000000000 */
[----:B------:R-:W-:Y:S01]  /*0980*/  NOP ;  /* 0x0000000000007918 */ /* 0x000fe20000000000 */
[----:B------:R-:W1:Y:S01]  /*0990*/  S2R R10, SR_CTAID.X ;  /* 0x00000000000a7919 */ /* 0x000e620000002500 */
[----:B------:R-:W-:Y:S01]  /*09a0*/  ISETP.NE.AND P4, PT, R3, RZ, PT ;  /* 0x000000ff0300720c */ /* 0x000fe20003f85270 */
[----:B------:R-:W-:-:S03]  /*09b0*/  IMAD.MOV.U32 R11, RZ, RZ, RZ ;  /* 0x000000ffff0b7224 */ /* 0x000fc600078e00ff */
[----:B------:R-:W1:Y:S01]  /*09c0*/  @P6 LDC R17, c[0x0][0x10] ;  /* 0x00000400ff116b82 */ /* 0x000e620000000800 */
[----:B------:R-:W-:-:S07]  /*09d0*/  @P6 IMAD.MOV.U32 R5, RZ, RZ, RZ ;  /* 0x000000ffff056224 */ /* 0x000fce00078e00ff */
[----:B------:R-:W4:Y:S01]  /*09e0*/  @!P6 LDC R12, c[0x0][0xc] ;  /* 0x00000300ff0ceb82 */ /* 0x000f220000000800 */
[----:B-----5:R-:W-:Y:S02]  /*09f0*/  ISETP.NE.OR P2, PT, R0, RZ, !P1 ;  /* 0x000000ff0000720c */ /* 0x020fe40004f45670 */
[----:B------:R-:W-:-:S04]  /*0a00*/  ISETP.EQ.OR P1, PT, R3, 0x3, !P4 ;  /* 0x000000030300780c */ /* 0x000fc80006722670 */
[----:B------:R-:W-:-:S04]  /*0a10*/  ISETP.EQ.AND P1, PT, R6, RZ, P1 ;  /* 0x000000ff0600720c */ /* 0x000fc80000f22270 */
[----:B------:R-:W-:Y:S02]  /*0a20*/  SEL R19, RZ, 0x1, !P1 ;  /* 0x00000001ff137807 */ /* 0x000fe40004800000 */
[----:B---3--:R-:W-:Y:S01]  /*0a30*/  @P6 MOV R4, R7 ;  /* 0x0000000700046202 */ /* 0x008fe20000000f00 */
[----:B------:R-:W-:Y:S01]  /*0a40*/  VOTEU.ALL UP0, P2 ;  /* 0x00000000003f7886 */ /* 0x000fe20001000000 */
[----:B------:R-:W-:-:S03]  /*0a50*/  VOTEU.ALL UP1, P2 ;  /* 0x00000000003f7886 */ /* 0x000fc60001020000 */
[----:B-1----:R-:W-:Y:S01]  /*0a60*/  @P6 IMAD.WIDE.U32 R16, R10, R17, R4 ;  /* 0x000000110a106225 */ /* 0x002fe200078e0004 */
[----:B------:R-:W-:Y:S01]  /*0a70*/  @!UP0 UMOV UR6, 0x400 ;  /* 0x0000040000068882 */ /* 0x000fe20000000000 */
[----:B------:R-:W-:-:S04]  /*0a80*/  @!UP0 UIADD3 UR4, -UR4, 0x100000, URZ ;  /* 0x0010000004048890 */ /* 0x000fc8000fffe13f */
[----:B------:R-:W-:Y:S02]  /*0a90*/  @!UP0 USHF.L.U32 UR5, UR4, 0xb, URZ ;  /* 0x0000000b04058899 */ /* 0x000fe4000800063f */
[----:B------:R-:W-:Y:S02]  /*0aa0*/  @!UP0 USHF.L.U32 UR4, UR4, 0x1, URZ ;  /* 0x0000000104048899 */ /* 0x000fe4000800063f */
[----:B--2---:R-:W-:Y:S01]  /*0ab0*/  @!UP0 ULEA UR8, UR43, UR6, 0x18 ;  /* 0x000000062b088291 */ /* 0x004fe2000f8ec03f */
[----:B------:R-:W-:Y:S01]  /*0ac0*/  @P6 IMAD.MOV.U32 R5, RZ, RZ, RZ ;  /* 0x000000ffff056224 */ /* 0x000fe200078e00ff */
[----:B------:R-:W-:Y:S01]  /*0ad0*/  VOTEU.ALL UP0, P2 ;  /* 0x00000000003f7886 */ /* 0x000fe20001000000 */
[C---:B------:R-:W-:Y:S01]  /*0ae0*/  ISETP.NE.AND P2, PT, R6.reuse, RZ, PT ;  /* 0x000000ff0600720c */ /* 0x040fe20003f45270 */
[----:B------:R-:W-:Y:S01]  /*0af0*/  ULDC UR6, c[0x0][0xc] ;  /* 0x0000030000067ab9 */ /* 0x000fe20000000800 */
[----:B------:R-:W-:Y:S01]  /*0b00*/  ULDC UR7, c[0x0][0x10] ;  /* 0x0000040000077ab9 */ /* 0x000fe20000000800 */
[----:B------:R-:W-:Y:S01]  /*0b10*/  VIADD R6, R6, 0xffffffff ;  /* 0xffffffff06067836 */ /* 0x000fe20000000000 */
[----:B------:R-:W-:-:S02]  /*0b20*/  ISETP.EQ.AND P5, PT, R3, 0x2, !P2 ;  /* 0x000000020300780c */ /* 0x000fc400057a2270 */
[----:B------:R-:W-:Y:S01]  /*0b30*/  @P6 IADD3 R17, R17, R5, RZ ;  /* 0x0000000511116210 */ /* 0x000fe20007ffe0ff */
[----:B----4-:R-:W-:Y:S01]  /*0b40*/  @!P6 IMAD.WIDE.U32 R4, R12, R7, R10 ;  /* 0x000000070c04e225 */ /* 0x010fe200078e000a */
[----:B------:R-:W-:Y:S01]  /*0b50*/  ISETP.GE.U32.AND P1, PT, R6, 0x2, PT ;  /* 0x000000020600780c */ /* 0x000fe20003f26070 */
[----:B------:R-:W1:Y:S02]  /*0b60*/  FENCE.VIEW.ASYNC.S ;  /* 0x00000000000073c6 */ /* 0x000e640000000000 */
[----:B-1----:R-:W1:Y:S01]  /*0b70*/  @!UP0 SYNCS.EXCH.64 URZ, [UR8+0x130], UR4 ;  /* 0x00013004083f85b2 */ /* 0x002e620008000100 */
[----:B------:R-:W-:Y:S01]  /*0b80*/  SEL R0, RZ, 0x1, !P5 ;  /* 0x00000001ff007807 */ /* 0x000fe20006800000 */
[----:B------:R-:W-:Y:S01]  /*0b90*/  @!P6 IMAD.MOV.U32 R17, RZ, RZ, R5 ;  /* 0x000000ffff11e224 */ /* 0x000fe200078e0005 */
[----:B------:R-:W-:Y:S02]  /*0ba0*/  @!P6 MOV R16, R4 ;  /* 0x000000040010e202 */ /* 0x000fe40000000f00 */
[----:B------:R-:W-:-:S02]  /*0bb0*/  SEL R0, R0, 0x2, P1 ;  /* 0x0000000200007807 */ /* 0x000fc40000800000 */
[----:B------:R-:W-:Y:S01]  /*0bc0*/  SEL R19, R19, 0x2, P1 ;  /* 0x0000000213137807 */ /* 0x000fe20000800000 */
[----:B------:R2:W1:Y:S01]  /*0bd0*/  @!UP1 SYNCS.EXCH.64 URZ, [UR8+0x138], UR4 ;  /* 0x00013804083f95b2 */ /* 0x0004620008000100 */
[----:B------:R-:W-:Y:S01]  /*0be0*/  NOP ;  /* 0x0000000000007918 */ /* 0x000fe20000000000 */
[----:B--2---:R-:W-:-:S03]  /*0bf0*/  UIMAD.WIDE.U32 UR4, UR6, UR7, URZ ;  /* 0x00000007060472a5 */ /* 0x004fc6000f8e003f */
[----:B------:R-:W-:Y:S02]  /*0c00*/  ULDC UR6, c[0x0][0x14] ;  /* 0x0000050000067ab9 */ /* 0x000fe40000000800 */
[----:B------:R-:W-:Y:S02]  /*0c10*/  UIMAD.WIDE.U32 UR36, UR4, UR6, URZ ;  /* 0x00000006042472a5 */ /* 0x000fe4000f8e003f */
[----:B------:R-:W-:-:S04]  /*0c20*/  UIMAD UR42, UR5, UR6, URZ ;  /* 0x00000006052a72a4 */ /* 0x000fc8000f8e023f */
[----:B------:R-:W-:Y:S01]  /*0c30*/  UIADD3 UR42, UR37, UR42, URZ ;  /* 0x0000002a252a7290 */ /* 0x000fe2000fffe03f */
[----:B-1----:R-:W-:Y:S06]  /*0c40*/  BAR.SYNC.DEFER_BLOCKING 0x0 ;  /* 0x0000000000007b1d */ /* 0x002fec0000010000 */
[----:B------:R-:W-:Y:S05]  /*0c50*/  @!P2 BRA `(.L_x_9) ;  /* 0x0000006c0048a947 */ /* 0x000fea0003800000 */
[----:B------:R-:W-:-:S13]  /*0c60*/  ISETP.GT.U32.AND P0, PT, R6, 0x1, PT ;  /* 0x000000010600780c */ /* 0x000fda0003f04070 */
[----:B------:R-:W-:Y:S05]  /*0c70*/  @P0 EXIT ;  /* 0x000000000000094d */ /* 0x000fea0003800000 */
[----:B------:R-:W-:Y:S01]  /*0c80*/  ULDC.64 UR4, c[0x0][0x8f8] ;  /* 0x00023e0000047ab9 */ /* 0x000fe20000000a00 */
[----:B------:R-:W-:Y:S01]  /*0c90*/  UMOV UR47, 0xffffffff ;  /* 0xffffffff002f7882 */ /* 0x000fe20000000000 */
[----:B------:R-:W-:Y:S01]  /*0ca0*/  ISETP.GE.U32.AND P0, PT, R16, UR4, PT ;  /* 0x0000000410007c0c */ /* 0x000fe2000bf06070 */
[----:B------:R-:W-:Y:S01]  /*0cb0*/  IMAD.MOV.U32 R3, RZ, RZ, -0x1 ;  /* 0xffffffffff037424 */ /* 0x000fe200078e00ff */
[----:B------:R-:W-:Y:S02]  /*0cc0*/  PRMT R22, RZ, 0x7610, R22 ;  /* 0x00007610ff167816 */ /* 0x000fe40000000016 */
[----:B------:R-:W-:Y:S02]  /*0cd0*/  ISETP.GE.U32.AND.EX P0, PT, R17, UR5, PT, P0 ;  /* 0x0000000511007c0c */ /* 0x000fe4000bf06100 */
[----:B------:R-:W-:Y:S02]  /*0ce0*/  MOV R8, 0xffffffff ;  /* 0xffffffff00087802 */ /* 0x000fe40000000f00 */
[----:B------:R-:W-:-:S09]  /*0cf0*/  PRMT R6, RZ, 0x7610, R6 ;  /* 0x00007610ff067816 */ /* 0x000fd20000000006 */
[----:B------:R-:W-:Y:S05]  /*0d00*/  @P0 BRA `(.L_x_10) ;  /* 0x0000000400580947 */ /* 0x000fea0003800000 */
[----:B------:R-:W1:Y:S01]  /*0d10*/  LDC.64 R20, c[0x0][0x8d0] ;  /* 0x00023400ff147b82 */ /* 0x000e620000000a00 */
[----:B------:R-:W-:Y:S02]  /*0d20*/  IMAD.MOV.U32 R4, RZ, RZ, R16 ;  /* 0x000000ffff047224 */ /* 0x000fe400078e0010 */
[----:B------:R-:W-:-:S05]  /*0d30*/  IMAD.MOV.U32 R5, RZ, RZ, R17 ;  /* 0x000000ffff057224 */ /* 0x000fca00078e0011 */
[----:B------:R-:W2:Y:S08]  /*0d40*/  LDC R6, c[0x0][0x8d8] ;  /* 0x00023600ff067b82 */ /* 0x000eb00000000800 */
[----:B------:R-:W3:Y:S01]  /*0d50*/  LDC.64 R24, c[0x0][0x8c8] ;  /* 0x00023200ff187b82 */ /* 0x000ee20000000a00 */
[----:B-1----:R-:W-:-:S04]  /*0d60*/  ISETP.NE.U32.AND P0, PT, R20, RZ, PT ;  /* 0x000000ff1400720c */ /* 0x002fc80003f05070 */
[----:B------:R-:W-:-:S13]  /*0d70*/  ISETP.NE.AND.EX P0, PT, R21, RZ, PT, P0 ;  /* 0x000000ff1500720c */ /* 0x000fda0003f05300 */
[----:B--23--:R-:W-:Y:S05]  /*0d80*/  @!P0 BRA `(.L_x_11) ;  /* 0x0000000000288947 */ /* 0x00cfea0003800000 */
[----:B------:R-:W1:Y:S02]  /*0d90*/  LDC R3, c[0x0][0x8dc] ;  /* 0x00023700ff037b82 */ /* 0x000e640000000800 */
[----:B-1----:R-:W-:-:S04]  /*0da0*/  IADD3 R3, P0, R16, R3, RZ ;  /* 0x0000000310037210 */ /* 0x002fc80007f1e0ff */
[----:B------:R-:W-:-:S05]  /*0db0*/  IADD3.X R15, RZ, R17, RZ, P0, !PT ;  /* 0x00000011ff0f7210 */ /* 0x000fca00007fe4ff */
[----:B------:R-:W-:-:S04]  /*0dc0*/  IMAD.WIDE.U32 R4, R15, R20, RZ ;  /* 0x000000140f047225 */ /* 0x000fc800078e00ff */
[----:B------:R-:W-:-:S04]  /*0dd0*/  IMAD.WIDE.U32 R8, P0, R3, R21, R4 ;  /* 0x0000001503087225 */ /* 0x000fc80007800004 */
[----:B------:R-:W-:-:S04]  /*0de0*/  IMAD.WIDE.U32 R4, R3, R20, RZ ;  /* 0x0000001403047225 */ /* 0x000fc800078e00ff */
[----:B------:R-:W-:Y:S01]  /*0df0*/  IMAD.X R13, RZ, RZ, RZ, P0 ;  /* 0x000000ffff0d7224 */ /* 0x000fe200000e06ff */
[----:B------:R-:W-:Y:S01]  /*0e00*/  IADD3 RZ, P0, R5, R8, RZ ;  /* 0x0000000805ff7210 */ /* 0x000fe20007f1e0ff */
[----:B------:R-:W-:-:S04]  /*0e10*/  IMAD.MOV.U32 R12, RZ, RZ, R9 ;  /* 0x000000ffff0c7224 */ /* 0x000fc800078e0009 */
[----:B------:R-:W-:-:S08]  /*0e20*/  IMAD.WIDE.U32.X R4, R15, R21, R12, P0 ;  /* 0x000000150f047225 */ /* 0x000fd000000e040c */
.L_x_11:
[-CC-:B------:R-:W-:Y:S01]  /*0e30*/  SHF.R.U64 R30, R4, R6.reuse, R5.reuse ;  /* 0x00000006041e7219 */ /* 0x180fe20000001205 */
[----:B------:R-:W1:Y:S01]  /*0e40*/  LDC.64 R26, c[0x0][0x8e8] ;  /* 0x00023a00ff1a7b82 */ /* 0x000e620000000a00 */
[----:B------:R-:W-:Y:S01]  /*0e50*/  SHF.R.U32.HI R4, RZ, R6, R5 ;  /* 0x00000006ff047219 */ /* 0x000fe20000011605 */
[----:B------:R-:W-:Y:S01]  /*0e60*/  ULDC UR4, c[0x0][0x150] ;  /* 0x0000540000047ab9 */ /* 0x000fe20000000800 */
[----:B------:R-:W-:Y:S02]  /*0e70*/  IADD3 R11, P0, RZ, -R30, RZ ;  /* 0x8000001eff0b7210 */ /* 0x000fe40007f1e0ff */
[----:B------:R-:W-:Y:S02]  /*0e80*/  I2FP.F32.U32 R3, R10 ;  /* 0x0000000a00037245 */ /* 0x000fe40000201000 */
[----:B------:R-:W-:Y:S01]  /*0e90*/  IADD3.X R13, RZ, ~R4, RZ, P0, !PT ;  /* 0x80000004ff0d7210 */ /* 0x000fe200007fe4ff */
[----:B------:R-:W2:Y:S01]  /*0ea0*/  LDC R8, c[0x0][0x8c0] ;  /* 0x00023000ff087b82 */ /* 0x000ea20000000800 */
[----:B------:R-:W-:-:S04]  /*0eb0*/  IMAD.WIDE.U32 R4, R11, R24, R16 ;  /* 0x000000180b047225 */ /* 0x000fc800078e0010 */
[----:B------:R-:W-:Y:S01]  /*0ec0*/  FMUL R3, R3, UR4 ;  /* 0x0000000403037c20 */ /* 0x000fe20008400000 */
[----:B------:R-:W-:Y:S01]  /*0ed0*/  ULDC UR4, c[0x0][0x154] ;  /* 0x0000550000047ab9 */ /* 0x000fe20000000800 */
[----:B------:R-:W-:Y:S02]  /*0ee0*/  IMAD R6, R13, R24, RZ ;  /* 0x000000180d067224 */ /* 0x000fe400078e02ff */
[----:B------:R-:W3:Y:S02]  /*0ef0*/  LDC R13, c[0x0][0x8b0] ;  /* 0x00022c00ff0d7b82 */ /* 0x000ee40000000800 */
[----:B------:R-:W-:Y:S01]  /*0f00*/  IMAD R11, R11, R25, R6 ;  /* 0x000000190b0b7224 */ /* 0x000fe200078e0206 */
[----:B------:R-:W4:Y:S03]  /*0f10*/  F2I.U32.TRUNC.NTZ R3, R3 ;  /* 0x0000000300037305 */ /* 0x000f26000020f000 */
[----:B------:R-:W-:-:S02]  /*0f20*/  IMAD.IADD R5, R5, 0x1, R11 ;  /* 0x0000000105057824 */ /* 0x000fc400078e020b */
[----:B------:R-:W5:Y:S01]  /*0f30*/  LDC R15, c[0x0][0x900] ;  /* 0x00024000ff0f7b82 */ /* 0x000f620000000800 */
[----:B-1----:R-:W-:-:S04]  /*0f40*/  ISETP.NE.U32.AND P0, PT, R26, RZ, PT ;  /* 0x000000ff1a00720c */ /* 0x002fc80003f05070 */
[----:B------:R-:W-:-:S03]  /*0f50*/  ISETP.NE.AND.EX P0, PT, R27, RZ, PT, P0 ;  /* 0x000000ff1b00720c */ /* 0x000fc60003f05300 */
[----:B------:R-:W1:Y:S01]  /*0f60*/  LDC R9, c[0x0][0x144] ;  /* 0x00005100ff097b82 */ /* 0x000e620000000800 */
[-C--:B--2---:R-:W-:Y:S01]  /*0f70*/  SHF.R.U64 R21, R4, R8.reuse, R5 ;  /* 0x0000000804157219 */ /* 0x084fe20000001205 */
[----:B----4-:R-:W-:Y:S01]  /*0f80*/  IMAD.MOV R11, RZ, RZ, -R3 ;  /* 0x000000ffff0b7224 */ /* 0x010fe200078e0a03 */
[----:B------:R-:W-:Y:S02]  /*0f90*/  I2FP.F32.U32 R4, R7 ;  /* 0x0000000700047245 */ /* 0x000fe40000201000 */
[----:B------:R-:W-:Y:S01]  /*0fa0*/  SHF.R.U32.HI R6, RZ, R8, R5 ;  /* 0x00000008ff067219 */ /* 0x000fe20000011605 */
[----:B------:R-:W-:Y:S02]  /*0fb0*/  IMAD.MOV.U32 R8, RZ, RZ, 0x1 ;  /* 0x00000001ff087424 */ /* 0x000fe400078e00ff */
[----:B------:R-:W2:Y:S01]  /*0fc0*/  LDC R14, c[0x0][0x148] ;  /* 0x00005200ff0e7b82 */ /* 0x000ea20000000800 */
[----:B------:R-:W-:Y:S01]  /*0fd0*/  FMUL R5, R4, UR4 ;  /* 0x0000000404057c20 */ /* 0x000fe20008400000 */
[----:B---3--:R-:W-:-:S02]  /*0fe0*/  SHF.R.U64 R29, R21, R13, R6 ;  /* 0x0000000d151d7219 */ /* 0x008fc40000001206 */
[----:B------:R-:W-:Y:S02]  /*0ff0*/  SHF.R.U32.HI R6, RZ, R13, R6 ;  /* 0x0000000dff067219 */ /* 0x000fe40000011606 */
[----:B------:R-:W-:Y:S01]  /*1000*/  MOV R4, 0xffffffff ;  /* 0xffffffff00047802 */ /* 0x000fe20000000f00 */
[----:B------:R3:W4:Y:S01]  /*1010*/  F2I.U32.TRUNC.NTZ R13, R5 ;  /* 0x00000005000d7305 */ /* 0x000722000020f000 */
[----:B------:R-:W2:Y:S01]  /*1020*/  LDC R23, c[0x0][0x8a8] ;  /* 0x00022a00ff177b82 */ /* 0x000ea20000000800 */
[-C--:B-----5:R-:W-:Y:S02]  /*1030*/  SHF.R.U64 R28, R29, R15.reuse, R6 ;  /* 0x0000000f1d1c7219 */ /* 0x0a0fe40000001206 */
[----:B------:R-:W-:-:S04]  /*1040*/  SHF.L.U32 R4, R4, R15, RZ ;  /* 0x0000000f04047219 */ /* 0x000fc800000006ff */
[----:B------:R-:W-:Y:S01]  /*1050*/  LOP3.LUT R12, RZ, R4, RZ, 0x33, !PT ;  /* 0x00000004ff0c7212 */ /* 0x000fe200078e33ff */
[----:B------:R-:W2:Y:S01]  /*1060*/  LDC R20, c[0x0][0x8f0] ;  /* 0x00023c00ff147b82 */ /* 0x000ea20000000800 */
[----:B---3--:R-:W-:Y:S01]  /*1070*/  SHF.R.U32.HI R5, RZ, R15, R6 ;  /* 0x0000000fff057219 */ /* 0x008fe20000011606 */
[----:B-1----:R-:W-:Y:S01]  /*1080*/  IMAD R3, R9, R11, R10 ;  /* 0x0000000b09037224 */ /* 0x002fe200078e020a */
[----:B------:R-:W-:Y:S01]  /*1090*/  SHF.L.U32 R6, R8, R15, RZ ;  /* 0x0000000f08067219 */ /* 0x000fe200000006ff */
[----:B------:R-:W-:-:S04]  /*10a0*/  IMAD.MOV.U32 R4, RZ, RZ, R28 ;  /* 0x000000ffff047224 */ /* 0x000fc800078e001c */
[----:B------:R-:W1:Y:S08]  /*10b0*/  LDC R24, c[0x0][0x8e0] ;  /* 0x00023800ff187b82 */ /* 0x000e700000000800 */
[----:B------:R-:W3:Y:S01]  /*10c0*/  LDC R25, c[0x0][0x8b8] ;  /* 0x00022e00ff197b82 */ /* 0x000ee20000000800 */
[----:B----4-:R-:W-:Y:S05]  /*10d0*/  @!P0 BRA `(.L_x_12) ;  /* 0x0000000000288947 */ /* 0x010fea0003800000 */
[----:B------:R-:W4:Y:S02]  /*10e0*/  LDC R11, c[0x0][0x8f4] ;  /* 0x00023d00ff0b7b82 */ /* 0x000f240000000800 */
[----:B----4-:R-:W-:-:S04]  /*10f0*/  IADD3 R11, P0, R28, R11, RZ ;  /* 0x0000000b1c0b7210 */ /* 0x010fc80007f1e0ff */
        /* <DEDUP_REMOVED lines=8> */
.L_x_12:
[----:B--2---:R-:W-:Y:S01]  /*1180*/  SHF.R.U64 R4, R4, R20, R5 ;  /* 0x0000001404047219 */ /* 0x004fe20000001205 */
[----:B------:R-:W-:Y:S01]  /*1190*/  VIADD R8, R23, 0xffffffff ;  /* 0xffffffff17087836 */ /* 0x000fe20000000000 */
[----:B------:R-:W-:Y:S02]  /*11a0*/  LOP3.LUT R5, R29, R12, RZ, 0xc0, !PT ;  /* 0x0000000c1d057212 */ /* 0x000fe400078ec0ff */
[----:B------:R-:W-:Y:S01]  /*11b0*/  IADD3 R13, -R13, RZ, RZ ;  /* 0x000000ff0d0d7210 */ /* 0x000fe20007ffe1ff */
[----:B------:R-:W-:Y:S01]  /*11c0*/  IMAD.MOV R9, RZ, RZ, -R4 ;  /* 0x000000ffff097224 */ /* 0x000fe200078e0a04 */
[----:B------:R-:W-:Y:S01]  /*11d0*/  LOP3.LUT R8, R21, R8, RZ, 0xc0, !PT ;  /* 0x0000000815087212 */ /* 0x000fe200078ec0ff */
[----:B------:R-:W-:Y:S01]  /*11e0*/  IMAD R6, R6, R4, R5 ;  /* 0x0000000406067224 */ /* 0x000fe200078e0205 */
[----:B------:R-:W-:Y:S01]  /*11f0*/  R2UR UR47, R30 ;  /* 0x000000001e2f72ca */ /* 0x000fe200000e0000 */
[----:B------:R-:W-:Y:S02]  /*1200*/  @P6 IMAD R3, R14, R13, R7 ;  /* 0x0000000d0e036224 */ /* 0x000fe400078e0207 */
[----:B-1----:R-:W-:-:S02]  /*1210*/  IMAD R4, R9, R24, R28 ;  /* 0x0000001809047224 */ /* 0x002fc400078e021c */
[----:B---3--:R-:W-:Y:S01]  /*1220*/  IMAD R3, R6, R25, R3 ;  /* 0x0000001906037224 */ /* 0x008fe200078e0203 */
[----:B------:R-:W-:Y:S01]  /*1230*/  MOV R6, 0x1 ;  /* 0x0000000100067802 */ /* 0x000fe20000000f00 */
[----:B------:R-:W-:-:S05]  /*1240*/  IMAD R4, R4, R23, R8 ;  /* 0x0000001704047224 */ /* 0x000fca00078e0208 */
[----:B------:R-:W-:Y:S02]  /*1250*/  SEL R8, R4, R3, !P6 ;  /* 0x0000000304087207 */ /* 0x000fe40007000000 */
[----:B------:R-:W-:-:S07]  /*1260*/  SEL R3, R3, R4, !P6 ;  /* 0x0000000403037207 */ /* 0x000fce0007000000 */
.L_x_10:
[----:B------:R-:W-:-:S08]  /*1270*/  NOP ;  /* 0x0000000000007918 */ /* 0x000fd00000000000 */
[----:B------:R-:W1:Y:S02]  /*1280*/  USETMAXREG.TRY_ALLOC.CTAPOOL UP0, 0xe8 ;  /* 0x000000e8000079c8 */ /* 0x000e640008000600 */
[----:B-1----:R-:W-:-:S13]  /*1290*/  PLOP3.LUT P0, PT, PT, PT, UP0, 0x80, 0x0 ;  /* 0x000000000000781c */ /* 0x002fda0003f0f008 */
[----:B------:R-:W-:Y:S05]  /*12a0*/  @!P0 BRA `(.L_x_10) ;  /* 0xfffffffc00f08947 */ /* 0x000fea000383ffff */
[----:B------:R-:W-:Y:S02]  /*12b0*/  ULDC.64 UR4, c[0x0][0x590] ;  /* 0x0001640000047ab9 */ /* 0x000fe40000000a00 */
[----:B------:R-:W-:-:S04]  /*12c0*/  ISETP.NE.U32.AND P0, PT, RZ, UR4, PT ;  /* 0x00000004ff007c0c */ /* 0x000fc8000bf05070 */
[----:B------:R-:W-:-:S13]  /*12d0*/  ISETP.NE.AND.EX P0, PT, RZ, UR5, PT, P0 ;  /* 0x00000005ff007c0c */ /* 0x000fda000bf05300 */
[----:B------:R-:W-:Y:S05]  /*12e0*/  @P0 BRA `(.L_x_13) ;  /* 0x00000000002c0947 */ /* 0x000fea0003800000 */
[----:B------:R-:W-:Y:S02]  /*12f0*/  ULDC.64 UR4, c[0x0][0x588] ;  /* 0x0001620000047ab9 */ /* 0x000fe40000000a00 */
[----:B------:R-:W-:-:S04]  /*1300*/  ISETP.NE.U32.AND P0, PT, RZ, UR4, PT ;  /* 0x00000004ff007c0c */ /* 0x000fc8000bf05070 */
[----:B------:R-:W-:-:S13]  /*1310*/  ISETP.NE.AND.EX P0, PT, RZ, UR5, PT, P0 ;  /* 0x00000005ff007c0c */ /* 0x000fda000bf05300 */
[----:B------:R-:W-:Y:S05]  /*1320*/  @!P0 BRA `(.L_x_14) ;  /* 0x0000000000108947 */ /* 0x000fea0003800000 */
[----:B------:R-:W1:Y:S02]  /*1330*/  LDC.64 R4, c[0x0][0x588] ;  /* 0x00016200ff047b82 */ /* 0x000e640000000a00 */
[----:B-1----:R1:W5:Y:S01]  /*1340*/  LDG.E R23, desc[UR38][R4.64] ;  /* 0x0000002604177981 */ /* 0x002362000c1e1900 */
[----:B------:R-:W-:Y:S01]  /*1350*/  IMAD.MOV.U32 R22, RZ, RZ, 0x1 ;  /* 0x00000001ff167424 */ /* 0x000fe200078e00ff */
[----:B------:R-:W-:Y:S06]  /*1360*/  BRA `(.L_x_13) ;  /* 0x00000000000c7947 */ /* 0x000fec0003800000 */
.L_x_14:
[----:B------:R-:W-:Y:S01]  /*1370*/  ULDC UR4, c[0x0][0x580] ;  /* 0x0001600000047ab9 */ /* 0x000fe20000000800 */
[----:B------:R-:W-:Y:S01]  /*1380*/  IMAD.MOV.U32 R22, RZ, RZ, 0x1 ;  /* 0x00000001ff167424 */ /* 0x000fe200078e00ff */
[----:B------:R-:W-:-:S07]  /*1390*/  MOV R23, UR4 ;  /* 0x0000000400177c02 */ /* 0x000fce0008000f00 */
.L_x_13:
        /* <DEDUP_REMOVED lines=8> */
[----:B------:R-:W2:Y:S02]  /*1420*/  LDC.64 R56, c[0x0][0x5a8] ;  /* 0x00016a00ff387b82 */ /* 0x000ea40000000a00 */
[----:B--2---:R2:W5:Y:S01]  /*1430*/  LDG.E R56, desc[UR38][R56.64] ;  /* 0x0000002638387981 */ /* 0x004562000c1e1900 */
[----:B------:R-:W-:Y:S05]  /*1440*/  BRA `(.L_x_15) ;  /* 0x0000000000087947 */ /* 0x000fea0003800000 */
.L_x_16:
[----:B------:R-:W-:Y:S02]  /*1450*/  ULDC UR4, c[0x0][0x5a0] ;  /* 0x0001680000047ab9 */ /* 0x000fe40000000800 */
[----:B------:R-:W-:-:S07]  /*1460*/  IMAD.U32 R56, RZ, RZ, UR4 ;  /* 0x00000004ff387e24 */ /* 0x000fce000f8e00ff */
.L_x_15:
[----:B------:R-:W-:-:S13]  /*1470*/  LOP3.LUT P0, RZ, R6, 0xff, RZ, 0xc0, !PT ;  /* 0x000000ff06ff7812 */ /* 0x000fda000780c0ff */
[----:B------:R-:W-:Y:S05]  /*1480*/  @!P0 EXIT ;  /* 0x000000000000894d */ /* 0x000fea0003800000 */
[----:B------:R-:W3:Y:S01]  /*1490*/  S2UR UR6, SR_CgaCtaId ;  /* 0x00000000000679c3 */ /* 0x000ee20000008800 */
[C---:B-1----:R-:W-:Y:S01]  /*14a0*/  IMAD.SHL.U32 R4, R18.reuse, 0x10, RZ ;  /* 0x0000001012047824 */ /* 0x042fe200078e00ff */
[C---:B------:R-:W-:Y:S01]  /*14b0*/  SHF.L.U32 R5, R18.reuse, 0x1, RZ ;  /* 0x0000000112057819 */ /* 0x040fe200000006ff */
[----:B------:R-:W-:Y:S01]  /*14c0*/  IMAD.SHL.U32 R7, R18, 0x8, RZ ;  /* 0x0000000812077824 */ /* 0x000fe200078e00ff */
[----:B------:R-:W-:Y:S01]  /*14d0*/  ULDC UR4, c[0x0][0x28c] ;  /* 0x0000a30000047ab9 */ /* 0x000fe20000000800 */
[----:B------:R-:W-:Y:S01]  /*14e0*/  UMOV UR49, 0x400 ;  /* 0x0000040000317882 */ /* 0x000fe20000000000 */
[----:B------:R-:W-:Y:S01]  /*14f0*/  LOP3.LUT R4, R4, 0xe00, RZ, 0xc0, !PT ;  /* 0x00000e0004047812 */ /* 0x000fe200078ec0ff */
[----:B------:R-:W-:Y:S01]  /*1500*/  UIADD3 UR4, UR4, 0x3f, URZ ;  /* 0x0000003f04047890 */ /* 0x000fe2000fffe03f */
[----:B------:R-:W-:Y:S01]  /*1510*/  LOP3.LUT R58, R0, 0x1, RZ, 0xfc, !PT ;  /* 0x00000001003a7812 */ /* 0x000fe200078efcff */
[----:B------:R-:W-:Y:S01]  /*1520*/  IMAD.MOV.U32 R59, RZ, RZ, RZ ;  /* 0x000000ffff3b7224 */ /* 0x000fe200078e00ff */
[----:B------:R-:W-:Y:S01]  /*1530*/  LOP3.LUT R4, R4, 0x6, R5, 0xf8, !PT ;  /* 0x0000000604047812 */ /* 0x000fe200078ef805 */
[----:B------:R-:W-:Y:S01]  /*1540*/  USHF.R.S32.HI UR5, URZ, 0x1f, UR4 ;  /* 0x0000001f3f057899 */ /* 0x000fe20008011404 */
[----:B------:R-:W-:Y:S01]  /*1550*/  LOP3.LUT R5, R7, 0x80, RZ, 0xc0, !PT ;  /* 0x0000008007057812 */ /* 0x000fe200078ec0ff */
[----:B------:R-:W-:Y:S01]  /*1560*/  ULDC.64 UR40, c[0x0][0x198] ;  /* 0x0000660000287ab9 */ /* 0x000fe20000000a00 */
[----:B------:R-:W-:Y:S01]  /*1570*/  LOP3.LUT R4, R4, 0x60, R7, 0xf8, !PT ;  /* 0x0000006004047812 */ /* 0x000fe200078ef807 */
[----:B------:R-:W-:Y:S01]  /*1580*/  ULEA.HI UR5, UR5, UR4, URZ, 0x6 ;  /* 0x0000000405057291 */ /* 0x000fe2000f8f303f */
[----:B------:R-:W-:Y:S01]  /*1590*/  LOP3.LUT R5, R5, 0x10, R18, 0xf8, !PT ;  /* 0x0000001005057812 */ /* 0x000fe200078ef812 */
[----:B------:R-:W-:Y:S01]  /*15a0*/  UMOV UR48, URZ ;  /* 0x0000003f00307c82 */ /* 0x000fe20008000000 */
[----:B------:R-:W-:Y:S01]  /*15b0*/  LOP3.LUT R93, R19, 0x1, RZ, 0xfc, !PT ;  /* 0x00000001135d7812 */ /* 0x000fe200078efcff */
[----:B------:R-:W-:Y:S01]  /*15c0*/  USHF.R.S32.HI UR50, URZ, 0x6, UR5 ;  /* 0x000000063f327899 */ /* 0x000fe20008011405 */
[----:B--2---:R-:W-:Y:S01]  /*15d0*/  LOP3.LUT R57, R4, R5, RZ, 0xfc, !PT ;  /* 0x0000000504397212 */ /* 0x004fe200078efcff */
[----:B------:R-:W-:Y:S01]  /*15e0*/  UMOV UR4, URZ ;  /* 0x0000003f00047c82 */ /* 0x000fe20008000000 */
[----:B------:R-:W-:Y:S01]  /*15f0*/  MOV R62, RZ ;  /* 0x000000ff003e7202 */ /* 0x000fe20000000f00 */
[----:B---3--:R-:W-:-:S06]  /*1600*/  ULEA UR49, UR6, UR49, 0x18 ;  /* 0x0000003106317291 */ /* 0x008fcc000f8ec03f */
[----:B------:R-:W-:-:S07]  /*1610*/  VIADD R60, R57, UR49 ;  /* 0x00000031393c7c36 */ /* 0x000fce0008000000 */
.L_x_168:
[----:B------:R-:W-:Y:S01]  /*1620*/  LOP3.LUT R0, R18, 0x80, RZ, 0xc0, !PT ;  /* 0x0000008012007812 */ /* 0x000fe200078ec0ff */
[----:B------:R-:W1:Y:S01]  /*1630*/  LDC R4, c[0x0][0x28c] ;  /* 0x0000a300ff047b82 */ /* 0x000e620000000800 */
[----:B------:R-:W-:Y:S01]  /*1640*/  UMOV UR5, URZ ;  /* 0x0000003f00057c82 */ /* 0x000fe20008000000 */
[----:B------:R-:W-:Y:S01]  /*1650*/  UMOV UR6, URZ ;  /* 0x0000003f00067c82 */ /* 0x000fe20008000000 */
[----:B------:R-:W-:Y:S01]  /*1660*/  SHF.R.U32.HI R0, RZ, 0x7, R0 ;  /* 0x00000007ff007819 */ /* 0x000fe20000011600 */
[----:B------:R-:W-:Y:S01]  /*1670*/  UMOV UR13, UR4 ;  /* 0x00000004000d7c82 */ /* 0x000fe20008000000 */
[----:B------:R-:W-:Y:S01]  /*1680*/  CS2R R64, SRZ ;  /* 0x0000000000407805 */ /* 0x000fe2000001ff00 */
[----:B------:R-:W-:Y:S01]  /*1690*/  IMAD.MOV.U32 R61, RZ, RZ, RZ ;  /* 0x000000ffff3d7224 */ /* 0x000fe200078e00ff */
[----:B------:R-:W-:Y:S02]  /*16a0*/  CS2R R66, SRZ ;  /* 0x0000000000427805 */ /* 0x000fe4000001ff00 */
[----:B------:R-:W-:Y:S01]  /*16b0*/  MOV R63, RZ ;  /* 0x000000ff003f7202 */ /* 0x000fe20000000f00 */
[----:B------:R-:W2:Y:S01]  /*16c0*/  SHFL.IDX PT, R0, R0, RZ, 0x1f ;  /* 0x00001fff00007589 */ /* 0x000ea200000e0000 */
[----:B------:R-:W-:-:S02]  /*16d0*/  CS2R R68, SRZ ;  /* 0x0000000000447805 */ /* 0x000fc4000001ff00 */
[----:B------:R-:W-:Y:S02]  /*16e0*/  CS2R R70, SRZ ;  /* 0x0000000000467805 */ /* 0x000fe4000001ff00 */
[----:B------:R-:W-:Y:S02]  /*16f0*/  CS2R R72, SRZ ;  /* 0x0000000000487805 */ /* 0x000fe4000001ff00 */
[----:B------:R-:W-:Y:S02]  /*1700*/  CS2R R74, SRZ ;  /* 0x00000000004a7805 */ /* 0x000fe4000001ff00 */
[----:B------:R-:W-:Y:S02]  /*1710*/  CS2R R76, SRZ ;  /* 0x00000000004c7805 */ /* 0x000fe4000001ff00 */
[----:B------:R-:W-:Y:S02]  /*1720*/  CS2R R78, SRZ ;  /* 0x00000000004e7805 */ /* 0x000fe4000001ff00 */
[----:B------:R-:W-:-:S02]  /*1730*/  CS2R R80, SRZ ;  /* 0x0000000000507805 */ /* 0x000fc4000001ff00 */
[----:B------:R-:W-:Y:S02]  /*1740*/  CS2R R82, SRZ ;  /* 0x0000000000527805 */ /* 0x000fe4000001ff00 */
[----:B------:R-:W-:Y:S02]  /*1750*/  CS2R R84, SRZ ;  /* 0x0000000000547805 */ /* 0x000fe4000001ff00 */
[----:B------:R-:W-:Y:S02]  /*1760*/  CS2R R86, SRZ ;  /* 0x0000000000567805 */ /* 0x000fe4000001ff00 */
[----:B------:R-:W-:Y:S02]  /*1770*/  CS2R R88, SRZ ;  /* 0x0000000000587805 */ /* 0x000fe4000001ff00 */
[----:B------:R-:W-:Y:S01]  /*1780*/  CS2R R90, SRZ ;  /* 0x00000000005a7805 */ /* 0x000fe2000001ff00 */
[----:B------:R-:W-:Y:S01]  /*1790*/  IMAD.MOV.U32 R92, RZ, RZ, RZ ;  /* 0x000000ffff5c7224 */ /* 0x000fe200078e00ff */
[----:B------:R-:W-:Y:S01]  /*17a0*/  MOV R6, UR48 ;  /* 0x0000003000067c02 */ /* 0x000fe20008000f00 */
[----:B------:R-:W-:Y:S01]  /*17b0*/  IMAD.MOV.U32 R94, RZ, RZ, RZ ;  /* 0x000000ffff5e7224 */ /* 0x000fe200078e00ff */
[----:B-1----:R-:W-:-:S02]  /*17c0*/  ISETP.GE.AND P0, PT, R4, 0x1, PT ;  /* 0x000000010400780c */ /* 0x002fc40003f06270 */
[----:B------:R-:W-:Y:S02]  /*17d0*/  CS2R R24, SRZ ;  /* 0x0000000000187805 */ /* 0x000fe4000001ff00 */
[----:B------:R-:W-:Y:S02]  /*17e0*/  CS2R R26, SRZ ;  /* 0x00000000001a7805 */ /* 0x000fe4000001ff00 */
[----:B------:R-:W-:Y:S02]  /*17f0*/  CS2R R28, SRZ ;  /* 0x00000000001c7805 */ /* 0x000fe4000001ff00 */
[----:B------:R-:W-:Y:S02]  /*1800*/  CS2R R30, SRZ ;  /* 0x00000000001e7805 */ /* 0x000fe4000001ff00 */
[----:B------:R-:W-:Y:S02]  /*1810*/  CS2R R32, SRZ ;  /* 0x0000000000207805 */ /* 0x000fe4000001ff00 */
[----:B------:R-:W-:-:S02]  /*1820*/  CS2R R34, SRZ ;  /* 0x0000000000227805 */ /* 0x000fc4000001ff00 */
[----:B------:R-:W-:Y:S02]  /*1830*/  CS2R R36, SRZ ;  /* 0x0000000000247805 */ /* 0x000fe4000001ff00 */
[----:B--2---:R-:W-:Y:S02]  /*1840*/  R2UR UR7, R0 ;  /* 0x00000000000772ca */ /* 0x004fe400000e0000 */
        /* <DEDUP_REMOVED lines=9> */
[----:B------:R-:W-:-:S04]  /*18e0*/  ULEA.HI UR8, UR7, UR7, URZ, 0x1 ;  /* 0x0000000707087291 */ /* 0x000fc8000f8f083f */
[----:B------:R-:W-:-:S04]  /*18f0*/  ULOP3.LUT UR8, UR8, 0xffffe, URZ, 0xc0, !UPT ;  /* 0x000ffffe08087892 */ /* 0x000fc8000f8ec03f */
[----:B------:R-:W-:-:S03]  /*1900*/  UIADD3 UR8, UR7, -UR8, URZ ;  /* 0x8000000807087290 */ /* 0x000fc6000fffe03f */
[----:B------:R-:W-:Y:S01]  /*1910*/  UMOV UR7, URZ ;  /* 0x0000003f00077c82 */ /* 0x000fe20008000000 */
[----:B------:R-:W-:-:S04]  /*1920*/  ULEA UR8, UR8, UR49, 0xc ;  /* 0x0000003108087291 */ /* 0x000fc8000f8e603f */
[----:B------:R-:W-:-:S04]  /*1930*/  UIADD3 UR8, UR8, 0x4300, URZ ;  /* 0x0000430008087890 */ /* 0x000fc8000fffe03f */
[----:B------:R-:W-:-:S04]  /*1940*/  USHF.R.U32.HI UR8, URZ, 0x4, UR8 ;  /* 0x000000043f087899 */ /* 0x000fc80008011608 */
[----:B------:R-:W-:Y:S01]  /*1950*/  ULOP3.LUT UR12, UR8, 0x3fff, URZ, 0xc0, !UPT ;  /* 0x00003fff080c7892 */ /* 0x000fe2000f8ec03f */
[----:B------:R-:W-:Y:S11]  /*1960*/  @!P0 BRA `(.L_x_17) ;  /* 0x00000004007c8947 */ /* 0x000ff60003800000 */
[----:B------:R-:W-:-:S13]  /*1970*/  ISETP.NE.AND P1, PT, R93, 0x3, PT ;  /* 0x000000035d00780c */ /* 0x000fda0003f25270 */
[----:B------:R-:W-:Y:S05]  /*1980*/  @!P1 BRA `(.L_x_18) ;  /* 0x0000000000049947 */ /* 0x000fea0003800000 */
[----:B------:R-:W-:Y:S01]  /*1990*/  BPT.TRAP 0x1 ;  /* 0x000000040000795c */ /* 0x000fe20000300000 */
.L_x_18:
[----:B------:R-:W-:Y:S01]  /*19a0*/  ULEA UR5, UR4, UR49, 0x3 ;  /* 0x0000003104057291 */ /* 0x000fe2000f8e183f */
[----:B------:R-:W-:-:S05]  /*19b0*/  IMAD.U32 R0, RZ, RZ, UR48 ;  /* 0x00000030ff007e24 */ /* 0x000fca000f8e00ff */
[----:B------:R-:W-:-:S04]  /*19c0*/  SHF.L.U32 R0, R0, 0x1f, RZ ;  /* 0x0000001f00007819 */ /* 0x000fc800000006ff */
[----:B------:R1:W2:Y:S01]  /*19d0*/  SYNCS.PHASECHK.TRANS64.TRYWAIT P0, [UR5], R0 ;  /* 0x00000000ff0075a7 */ /* 0x0002a20008000145 */
[----:B------:R-:W-:Y:S05]  /*19e0*/  @!P1 BRA `(.L_x_19) ;  /* 0x0000000000049947 */ /* 0x000fea0003800000 */
[----:B------:R-:W-:Y:S01]  /*19f0*/  BPT.TRAP 0x1 ;  /* 0x000000040000795c */ /* 0x000fe20000300000 */
.L_x_19:
[----:B--2---:R-:W-:Y:S05]  /*1a00*/  @P0 BRA `(.L_x_20) ;  /* 0x0000000000080947 */ /* 0x004fea0003800000 */
[----:B------:R-:W2:Y:S02]  /*1a10*/  SYNCS.PHASECHK.TRANS64.TRYWAIT P0, [UR5], R0 ;  /* 0x00000000ff0075a7 */ /* 0x000ea40008000145 */
[----:B--2---:R-:W-:Y:S05]  /*1a20*/  @!P0 BRA `(.L_x_21) ;  /* 0x0000008800e48947 */ /* 0x004fea0003800000 */
.L_x_20:
[----:B------:R-:W-:Y:S01]  /*1a30*/  UIADD3 UR5, UR49, 0x26300, URZ ;  /* 0x0002630031057890 */ /* 0x000fe2000fffe03f */
[----:B------:R-:W-:Y:S01]  /*1a40*/  WARPGROUP.ARRIVE ;  /* 0x00000000000079c5 */ /* 0x000fe20000000000 */
[----:B------:R-:W-:Y:S01]  /*1a50*/  ULOP3.LUT UR8, UR12, 0x10000, URZ, 0xfc, !UPT ;  /* 0x000100000c087892 */ /* 0x000fe2000f8efc3f */
[----:B------:R-:W-:Y:S01]  /*1a60*/  CS2R R64, SRZ ;  /* 0x0000000000407805 */ /* 0x000fe2000001ff00 */
[----:B------:R-:W-:Y:S01]  /*1a70*/  USHF.R.U32.HI UR5, URZ, 0x4, UR5 ;  /* 0x000000043f057899 */ /* 0x000fe20008011605 */
[----:B------:R-:W-:Y:S01]  /*1a80*/  IMAD.MOV.U32 R61, RZ, RZ, RZ ;  /* 0x000000ffff3d7224 */ /* 0x000fe200078e00ff */
[----:B------:R-:W-:Y:S01]  /*1a90*/  ULEA UR8, UR4, UR8, 0x9 ;  /* 0x0000000804087291 */ /* 0x000fe2000f8e483f */
[----:B------:R-:W-:Y:S01]  /*1aa0*/  CS2R R66, SRZ ;  /* 0x0000000000427805 */ /* 0x000fe2000001ff00 */
[----:B------:R-:W-:Y:S01]  /*1ab0*/  ULOP3.LUT UR5, UR5, 0x3fff, URZ, 0xc0, !UPT ;  /* 0x00003fff05057892 */ /* 0x000fe2000f8ec03f */
[----:B------:R-:W-:Y:S01]  /*1ac0*/  MOV R63, RZ ;  /* 0x000000ff003f7202 */ /* 0x000fe20000000f00 */
[----:B------:R-:W-:Y:S01]  /*1ad0*/  UMOV UR9, 0x80000020 ;  /* 0x8000002000097882 */ /* 0x000fe20000000000 */
[----:B------:R-:W-:Y:S01]  /*1ae0*/  UMOV UR11, 0x80000020 ;  /* 0x80000020000b7882 */ /* 0x000fe20000000000 */
[----:B------:R-:W-:Y:S01]  /*1af0*/  ULOP3.LUT UR5, UR5, 0x10000, URZ, 0xfc, !UPT ;  /* 0x0001000005057892 */ /* 0x000fe2000f8efc3f */
[----:B------:R-:W-:Y:S01]  /*1b00*/  CS2R R68, SRZ ;  /* 0x0000000000447805 */ /* 0x000fe2000001ff00 */
[----:B------:R-:W-:Y:S01]  /*1b10*/  UMOV UR6, 0x2 ;  /* 0x0000000200067882 */ /* 0x000fe20000000000 */
[----:B------:R-:W-:Y:S01]  /*1b20*/  CS2R R70, SRZ ;  /* 0x0000000000467805 */ /* 0x000fe2000001ff00 */
[----:B------:R-:W-:Y:S01]  /*1b30*/  ULEA UR10, UR4, UR5, 0x8 ;  /* 0x00000005040a7291 */ /* 0x000fe2000f8e403f */
[----:B------:R-:W-:-:S02]  /*1b40*/  CS2R R72, SRZ ;  /* 0x0000000000487805 */ /* 0x000fc4000001ff00 */
[----:B------:R-:W-:Y:S01]  /*1b50*/  CS2R R74, SRZ ;  /* 0x00000000004a7805 */ /* 0x000fe2000001ff00 */
[----:B------:R-:W-:Y:S01]  /*1b60*/  ULDC UR5, c[0x0][0x50c] ;  /* 0x0001430000057ab9 */ /* 0x000fe20000000800 */
[----:B------:R-:W-:Y:S01]  /*1b70*/  CS2R R76, SRZ ;  /* 0x00000000004c7805 */ /* 0x000fe2000001ff00 */
[----:B------:R-:W-:Y:S01]  /*1b80*/  UISETP.NE.AND UP0, UPT, UR5, 0x2, UPT ;  /* 0x000000020500788c */ /* 0x000fe2000bf05270 */
[----:B------:R-:W-:Y:S02]  /*1b90*/  CS2R R78, SRZ ;  /* 0x00000000004e7805 */ /* 0x000fe4000001ff00 */
[----:B------:R-:W-:Y:S02]  /*1ba0*/  CS2R R80, SRZ ;  /* 0x0000000000507805 */ /* 0x000fe4000001ff00 */
[----:B------:R-:W-:Y:S01]  /*1bb0*/  CS2R R82, SRZ ;  /* 0x0000000000527805 */ /* 0x000fe2000001ff00 */
[----:B------:R-:W-:Y:S01]  /*1bc0*/  QGMMA.64x64x32.F32.E4M3.E4M3 R24, gdesc[UR8], RZ, !UPT, gsb0 ;  /* 0x00e00000081879f3 */ /* 0x000fe2000c0008ff */
[----:B------:R-:W-:Y:S01]  /*1bd0*/  UIADD3 UR8, UR8, 0x2, URZ ;  /* 0x0000000208087890 */ /* 0x000fe2000fffe03f */
[----:B------:R-:W-:Y:S01]  /*1be0*/  CS2R R84, SRZ ;  /* 0x0000000000547805 */ /* 0x000fe2000001ff00 */
[----:B------:R-:W-:Y:S01]  /*1bf0*/  UIADD3 UR10, UR10, 0x2, URZ ;  /* 0x000000020a0a7890 */ /* 0x000fe2000fffe03f */
[----:B------:R-:W-:Y:S01]  /*1c00*/  CS2R R86, SRZ ;  /* 0x0000000000567805 */ /* 0x000fe2000001ff00 */
[----:B------:R-:W-:Y:S01]  /*1c10*/  UMOV UR9, 0x80000020 ;  /* 0x8000002000097882 */ /* 0x000fe20000000000 */
[----:B------:R-:W-:Y:S01]  /*1c20*/  UMOV UR11, 0x80000020 ;  /* 0x80000020000b7882 */ /* 0x000fe20000000000 */
[----:B------:R-:W-:Y:S01]  /*1c30*/  USEL UR5, URZ, 0x1, UP0 ;  /* 0x000000013f057887 */ /* 0x000fe20008000000 */
[----:B------:R-:W-:-:S02]  /*1c40*/  CS2R R88, SRZ ;  /* 0x0000000000587805 */ /* 0x000fc4000001ff00 */
[----:B------:R-:W-:Y:S01]  /*1c50*/  CS2R R90, SRZ ;  /* 0x00000000005a7805 */ /* 0x000fe2000001ff00 */
[----:B------:R-:W-:Y:S02]  /*1c60*/  IMAD.MOV.U32 R92, RZ, RZ, RZ ;  /* 0x000000ffff5c7224 */ /* 0x000fe400078e00ff */
[----:B------:R-:W-:Y:S01]  /*1c70*/  IMAD.MOV.U32 R94, RZ, RZ, RZ ;  /* 0x000000ffff5e7224 */ /* 0x000fe200078e00ff */
[----:B------:R-:W-:Y:S01]  /*1c80*/  ISETP.NE.AND P0, PT, RZ, UR5, PT ;  /* 0x00000005ff007c0c */ /* 0x000fe2000bf05270 */
[----:B------:R-:W-:Y:S02]  /*1c90*/  WARPGROUP.DEPBAR.LE gsb0, 0x0 ;  /* 0x00008000000079c5 */ /* 0x000fe40000010000 */
[----:B------:R-:W-:-:S06]  /*1ca0*/  WARPGROUP.ARRIVE ;  /* 0x00000000000079c5 */ /* 0x000fcc0000000000 */
[----:B------:R-:W-:Y:S03]  /*1cb0*/  QGMMA.64x64x32.F32.E4M3.E4M3 R24, gdesc[UR8], R24, gsb0 ;  /* 0x00e00000081879f3 */ /* 0x000fe60008000818 */
[----:B------:R-:W-:Y:S02]  /*1cc0*/  WARPGROUP.DEPBAR.LE gsb0, 0x0 ;  /* 0x00008000000079c5 */ /* 0x000fe40000010000 */
[----:B------:R-:W-:Y:S05]  /*1cd0*/  @!P0 BRA `(.L_x_22) ;  /* 0x0000000000848947 */ /* 0x000fea0003800000 */
[----:B------:R-:W-:Y:S01]  /*1ce0*/  FADD R91, RZ, R24 ;  /* 0x00000018ff5b7221 */ /* 0x000fe20000000000 */
[----:B------:R-:W-:-:S01]  /*1cf0*/  FADD R94, RZ, R25 ;  /* 0x00000019ff5e7221 */ /* 0x000fc20000000000 */
        /* <DEDUP_REMOVED lines=30> */
[----:B------:R-:W-:-:S06]  /*1ee0*/  UMOV UR6, URZ ;  /* 0x0000003f00067c82 */ /* 0x000fcc0008000000 */
.L_x_22:
[----:B------:R-:W-:-:S04]  /*1ef0*/  UIADD3 UR13, UR4, 0x1, URZ ;  /* 0x00000001040d7890 */ /* 0x000fc8000fffe03f */
[----:B------:R-:W-:-:S04]  /*1f00*/  UISETP.NE.AND UP0, UPT, UR13, 0x11, UPT ;  /* 0x000000110d00788c */ /* 0x000fc8000bf05270 */
[----:B------:R-:W-:Y:S02]  /*1f10*/  USEL UR7, URZ, 0x1, UP0 ;  /* 0x000000013f077887 */ /* 0x000fe40008000000 */
[----:B------:R-:W-:Y:S02]  /*1f20*/  USEL UR13, UR13, URZ, UP0 ;  /* 0x0000003f0d0d7287 */ /* 0x000fe40008000000 */
[----:B------:R-:W-:-:S06]  /*1f30*/  ULOP3.LUT UR7, UR48, UR7, URZ, 0x3c, !UPT ;  /* 0x0000000730077292 */ /* 0x000fcc000f8e3c3f */
[----:B------:R-:W-:Y:S01]  /*1f40*/  MOV R6, UR7 ;  /* 0x0000000700067c02 */ /* 0x000fe20008000f00 */
[----:B------:R-:W-:-:S06]  /*1f50*/  UMOV UR7, 0x1 ;  /* 0x0000000100077882 */ /* 0x000fcc0000000000 */
.L_x_17:
[----:B------:R-:W-:-:S04]  /*1f60*/  UISETP.LT.AND UP0, UPT, UR50, 0x1, UPT ;  /* 0x000000013200788c */ /* 0x000fc8000bf01270 */
[----:B------:R-:W-:-:S04]  /*1f70*/  USEL UR8, UR50, 0x1, UP0 ;  /* 0x0000000132087887 */ /* 0x000fc80008000000 */
[----:B------:R-:W-:-:S04]  /*1f80*/  UIADD3 UR8, UR50, -UR8, URZ ;  /* 0x8000000832087290 */ /* 0x000fc8000fffe03f */
[----:B------:R-:W-:-:S06]  /*1f90*/  UISETP.GE.AND UP0, UPT, UR8, 0x1, UPT ;  /* 0x000000010800788c */ /* 0x000fcc000bf06270 */
[----:B------:R-:W-:-:S13]  /*1fa0*/  PLOP3.LUT P0, PT, PT, PT, UP0, 0x80, 0x0 ;  /* 0x000000000000781c */ /* 0x000fda0003f0f008 */
[----:B------:R-:W-:Y:S05]  /*1fb0*/  @!P0 BRA `(.L_x_23) ;  /* 0x00000004007c8947 */ /* 0x000fea0003800000 */
[----:B-12---:R-:W-:Y:S01]  /*1fc0*/  IMAD.U32 R0, RZ, RZ, UR8 ;  /* 0x00000008ff007e24 */ /* 0x006fe2000f8e00ff */
[----:B------:R-:W-:Y:S01]  /*1fd0*/  UMOV UR14, UR4 ;  /* 0x00000004000e7c82 */ /* 0x000fe20008000000 */
[----:B------:R-:W-:-:S05]  /*1fe0*/  ULDC UR15, c[0x0][0x50c] ;  /* 0x00014300000f7ab9 */ /* 0x000fca0000000800 */
.L_x_31:
[----:B------:R-:W-:-:S13]  /*1ff0*/  ISETP.NE.AND P1, PT, R93, 0x3, PT ;  /* 0x000000035d00780c */ /* 0x000fda0003f25270 */
[----:B-12---:R-:W-:Y:S05]  /*2000*/  @!P1 BRA `(.L_x_24) ;  /* 0x0000000000049947 */ /* 0x006fea0003800000 */
[----:B------:R-:W-:Y:S01]  /*2010*/  BPT.TRAP 0x1 ;  /* 0x000000040000795c */ /* 0x000fe20000300000 */
.L_x_24:
[----:B------:R-:W-:Y:S01]  /*2020*/  ULEA UR8, UR13, UR49, 0x3 ;  /* 0x000000310d087291 */ /* 0x000fe2000f8e183f */
[----:B------:R-:W-:-:S08]  /*2030*/  SHF.L.U32 R4, R6, 0x1f, RZ ;  /* 0x0000001f06047819 */ /* 0x000fd000000006ff */
[----:B------:R1:W2:Y:S01]  /*2040*/  SYNCS.PHASECHK.TRANS64.TRYWAIT P0, [UR8], R4 ;  /* 0x00000004ff0075a7 */ /* 0x0002a20008000148 */
[----:B------:R-:W-:Y:S05]  /*2050*/  @!P1 BRA `(.L_x_25) ;  /* 0x0000000000049947 */ /* 0x000fea0003800000 */
[----:B------:R-:W-:Y:S01]  /*2060*/  BPT.TRAP 0x1 ;  /* 0x000000040000795c */ /* 0x000fe20000300000 */
.L_x_25:
[----:B--2---:R-:W-:Y:S05]  /*2070*/  @P0 BRA `(.L_x_26) ;  /* 0x0000000000080947 */ /* 0x004fea0003800000 */
[----:B------:R-:W2:Y:S02]  /*2080*/  SYNCS.PHASECHK.TRANS64.TRYWAIT P0, [UR8], R4 ;  /* 0x00000004ff0075a7 */ /* 0x000ea40008000148 */
[----:B--2---:R-:W-:Y:S05]  /*2090*/  @!P0 BRA `(.L_x_27) ;  /* 0x0000008400608947 */ /* 0x004fea0003800000 */
.L_x_26:
[----:B------:R-:W-:Y:S01]  /*20a0*/  UIADD3 UR8, UR49, 0x26300, URZ ;  /* 0x0002630031087890 */ /* 0x000fe2000fffe03f */
[----:B------:R-:W-:Y:S01]  /*20b0*/  WARPGROUP.ARRIVE ;  /* 0x00000000000079c5 */ /* 0x000fe20000000000 */
[----:B------:R-:W-:Y:S02]  /*20c0*/  UISETP.NE.AND UP0, UPT, UR5, URZ, UPT ;  /* 0x0000003f0500728c */ /* 0x000fe4000bf05270 */
[----:B------:R-:W-:Y:S02]  /*20d0*/  USHF.R.U32.HI UR8, URZ, 0x4, UR8 ;  /* 0x000000043f087899 */ /* 0x000fe40008011608 */
[----:B------:R-:W-:Y:S02]  /*20e0*/  USEL UR7, UR7, URZ, !UP0 ;  /* 0x0000003f07077287 */ /* 0x000fe4000c000000 */
[----:B------:R-:W-:Y:S02]  /*20f0*/  ULOP3.LUT UR5, UR8, 0x3fff, URZ, 0xc0, !UPT ;  /* 0x00003fff08057892 */ /* 0x000fe4000f8ec03f */
[----:B------:R-:W-:-:S02]  /*2100*/  ULOP3.LUT UR8, UR12, 0x10000, URZ, 0xfc, !UPT ;  /* 0x000100000c087892 */ /* 0x000fc4000f8efc3f */
[----:B------:R-:W-:Y:S02]  /*2110*/  ULOP3.LUT UR5, UR5, 0x10000, URZ, 0xfc, !UPT ;  /* 0x0001000005057892 */ /* 0x000fe4000f8efc3f */
[----:B------:R-:W-:Y:S02]  /*2120*/  UISETP.NE.U32.AND UP0, UPT, UR7, URZ, UPT ;  /* 0x0000003f0700728c */ /* 0x000fe4000bf05070 */
[----:B------:R-:W-:Y:S02]  /*2130*/  ULEA UR8, UR13, UR8, 0x9 ;  /* 0x000000080d087291 */ /* 0x000fe4000f8e483f */
[----:B------:R-:W-:Y:S01]  /*2140*/  ULEA UR10, UR13, UR5, 0x8 ;  /* 0x000000050d0a7291 */ /* 0x000fe2000f8e403f */
[----:B------:R-:W-:Y:S01]  /*2150*/  UMOV UR9, 0x80000020 ;  /* 0x8000002000097882 */ /* 0x000fe20000000000 */
[----:B------:R-:W-:Y:S01]  /*2160*/  UMOV UR11, 0x80000020 ;  /* 0x80000020000b7882 */ /* 0x000fe20000000000 */
[----:B------:R-:W-:-:S06]  /*2170*/  UIADD3 UR6, UR6, 0x2, URZ ;  /* 0x0000000206067890 */ /* 0x000fcc000fffe03f */
[----:B------:R-:W-:Y:S01]  /*2180*/  QGMMA.64x64x32.F32.E4M3.E4M3 R24, gdesc[UR8], R24, UP0, gsb0 ;  /* 0x00e00000081879f3 */ /* 0x000fe2000b800818 */
[----:B------:R-:W-:Y:S02]  /*2190*/  UIADD3 UR8, UR8, 0x2, URZ ;  /* 0x0000000208087890 */ /* 0x000fe4000fffe03f */
[----:B------:R-:W-:Y:S01]  /*21a0*/  UIADD3 UR10, UR10, 0x2, URZ ;  /* 0x000000020a0a7890 */ /* 0x000fe2000fffe03f */
[----:B------:R-:W-:Y:S01]  /*21b0*/  UMOV UR9, 0x80000020 ;  /* 0x8000002000097882 */ /* 0x000fe20000000000 */
[----:B------:R-:W-:Y:S01]  /*21c0*/  UMOV UR11, 0x80000020 ;  /* 0x80000020000b7882 */ /* 0x000fe20000000000 */
[----:B------:R-:W-:-:S04]  /*21d0*/  UISETP.NE.AND UP0, UPT, UR6, UR15, UPT ;  /* 0x0000000f0600728c */ /* 0x000fc8000bf05270 */
[----:B------:R-:W-:-:S06]  /*21e0*/  USEL UR5, URZ, 0x1, UP0 ;  /* 0x000000013f057887 */ /* 0x000fcc0008000000 */
[----:B------:R-:W-:Y:S01]  /*21f0*/  ISETP.NE.AND P0, PT, RZ, UR5, PT ;  /* 0x00000005ff007c0c */ /* 0x000fe2000bf05270 */
[----:B------:R-:W-:Y:S02]  /*2200*/  WARPGROUP.DEPBAR.LE gsb0, 0x0 ;  /* 0x00008000000079c5 */ /* 0x000fe40000010000 */
[----:B------:R-:W-:-:S06]  /*2210*/  WARPGROUP.ARRIVE ;  /* 0x00000000000079c5 */ /* 0x000fcc0000000000 */
[----:B------:R-:W-:Y:S03]  /*2220*/  QGMMA.64x64x32.F32.E4M3.E4M3 R24, gdesc[UR8], R24, gsb0 ;  /* 0x00e00000081879f3 */ /* 0x000fe60008000818 */
[----:B------:R-:W-:Y:S02]  /*2230*/  WARPGROUP.DEPBAR.LE gsb0, 0x0 ;  /* 0x00008000000079c5 */ /* 0x000fe40000010000 */
[----:B------:R-:W-:Y:S05]  /*2240*/  @!P0 BRA `(.L_x_28) ;  /* 0x0000000000848947 */ /* 0x000fea0003800000 */
[----:B------:R-:W-:Y:S01]  /*2250*/  FADD R91, R24, R91 ;  /* 0x0000005b185b7221 */ /* 0x000fe20000000000 */
[----:B------:R-:W-:-:S01]  /*2260*/  FADD R94, R25, R94 ;  /* 0x0000005e195e7221 */ /* 0x000fc20000000000 */
        /* <DEDUP_REMOVED lines=30> */
[----:B------:R-:W-:-:S06]  /*2450*/  UMOV UR6, URZ ;  /* 0x0000003f00067c82 */ /* 0x000fcc0008000000 */
.L_x_28:
[----:B------:R-:W-:Y:S05]  /*2460*/  @!P1 BRA `(.L_x_29) ;  /* 0x0000000000049947 */ /* 0x000fea0003800000 */
[----:B------:R-:W-:Y:S01]  /*2470*/  BPT.TRAP 0x1 ;  /* 0x000000040000795c */ /* 0x000fe20000300000 */
.L_x_29:
[----:B------:R-:W-:Y:S01]  /*2480*/  ULEA UR7, UR14, UR49, 0x3 ;  /* 0x000000310e077291 */ /* 0x000fe2000f8e183f */
[----:B------:R-:W-:-:S03]  /*2490*/  ISETP.GT.U32.AND P0, PT, R19, 0x1, PT ;  /* 0x000000011300780c */ /* 0x000fc60003f04070 */
[----:B------:R-:W-:-:S04]  /*24a0*/  UIADD3 UR7, UR7, 0x88, URZ ;  /* 0x0000008807077890 */ /* 0x000fc8000fffe03f */
[----:B------:R-:W-:-:S09]  /*24b0*/  UPRMT UR7, URZ, 0x654, UR7 ;  /* 0x000006543f077896 */ /* 0x000fd20008000007 */
[----:B------:R-:W-:Y:S01]  /*24c0*/  SYNCS.ARRIVE.TRANS64.RED.A1T0 RZ, [UR7], RZ ;  /* 0x000000ffffff79a7 */ /* 0x000fe20008100407 */
[----:B------:R-:W-:Y:S05]  /*24d0*/  @P0 BRA `(.L_x_30) ;  /* 0x0000000000040947 */ /* 0x000fea0003800000 */
[----:B------:R-:W-:Y:S01]  /*24e0*/  BPT.TRAP 0x1 ;  /* 0x000000040000795c */ /* 0x000fe20000300000 */
.L_x_30:
[----:B------:R-:W-:Y:S01]  /*24f0*/  UIADD3 UR13, UR13, 0x1, URZ ;  /* 0x000000010d0d7890 */ /* 0x000fe2000fffe03f */
[C---:B------:R-:W-:Y:S01]  /*2500*/  ISETP.GT.AND P0, PT, R0.reuse, 0x1, PT ;  /* 0x000000010000780c */ /* 0x040fe20003f04270 */
[----:B------:R-:W-:Y:S01]  /*2510*/  UIADD3 UR14, UR14, 0x1, URZ ;  /* 0x000000010e0e7890 */ /* 0x000fe2000fffe03f */
[----:B------:R-:W-:Y:S01]  /*2520*/  VIADD R0, R0, 0xffffffff ;  /* 0xffffffff00007836 */ /* 0x000fe20000000000 */
[----:B------:R-:W-:Y:S02]  /*2530*/  UISETP.NE.AND UP0, UPT, UR13, 0x11, UPT ;  /* 0x000000110d00788c */ /* 0x000fe4000bf05270 */
[----:B------:R-:W-:Y:S02]  /*2540*/  UISETP.NE.AND UP1, UPT, UR14, 0x11, UPT ;  /* 0x000000110e00788c */ /* 0x000fe4000bf25270 */
[----:B------:R-:W-:Y:S02]  /*2550*/  USEL UR7, URZ, 0x1, UP0 ;  /* 0x000000013f077887 */ /* 0x000fe40008000000 */
[----:B------:R-:W-:-:S02]  /*2560*/  USEL UR13, UR13, URZ, UP0 ;  /* 0x0000003f0d0d7287 */ /* 0x000fc40008000000 */
[----:B------:R-:W-:Y:S02]  /*2570*/  USEL UR14, UR14, URZ, UP1 ;  /* 0x0000003f0e0e7287 */ /* 0x000fe40008800000 */
[----:B------:R-:W-:Y:S01]  /*2580*/  LOP3.LUT R6, R6, UR7, RZ, 0x3c, !PT ;  /* 0x0000000706067c12 */ /* 0x000fe2000f8e3cff */
[----:B------:R-:W-:Y:S01]  /*2590*/  UMOV UR7, 0x1 ;  /* 0x0000000100077882 */ /* 0x000fe20000000000 */
[----:B------:R-:W-:Y:S08]  /*25a0*/  @P0 BRA `(.L_x_31) ;  /* 0xfffffff800900947 */ /* 0x000ff0000383ffff */
.L_x_23:
[----:B------:R-:W-:Y:S01]  /*25b0*/  UISETP.NE.AND UP0, UPT, UR6, URZ, UPT ;  /* 0x0000003f0600728c */ /* 0x000fe2000bf05270 */
[----:B-12---:R-:W1:Y:S03]  /*25c0*/  LDC R0, c[0x0][0x28c] ;  /* 0x0000a300ff007b82 */ /* 0x006e660000000800 */
[----:B------:R-:W-:-:S06]  /*25d0*/  USEL UR5, URZ, 0x1, !UP0 ;  /* 0x000000013f057887 */ /* 0x000fcc000c000000 */
[----:B------:R-:W-:Y:S02]  /*25e0*/  ISETP.NE.AND P0, PT, RZ, UR5, PT ;  /* 0x00000005ff007c0c */ /* 0x000fe4000bf05270 */
[----:B-1----:R-:W-:-:S11]  /*25f0*/  ISETP.GE.AND P1, PT, R0, 0x1, PT ;  /* 0x000000010000780c */ /* 0x002fd60003f26270 */
[----:B------:R-:W-:Y:S05]  /*2600*/  @!P0 BRA `(.L_x_32) ;  /* 0x0000000000808947 */ /* 0x000fea0003800000 */
[----:B------:R-:W-:Y:S01]  /*2610*/  FADD R91, R24, R91 ;  /* 0x0000005b185b7221 */ /* 0x000fe20000000000 */
        /* <DEDUP_REMOVED lines=30> */
[----:B------:R-:W-:-:S07]  /*2800*/  FADD R64, R64, R55 ;  /* 0x0000003740407221 */ /* 0x000fce0000000000 */
.L_x_32:
[----:B------:R-:W-:Y:S05]  /*2810*/  @!P1 BRA `(.L_x_33) ;  /* 0x0000000000409947 */ /* 0x000fea0003800000 */
[----:B------:R-:W-:-:S13]  /*2820*/  ISETP.NE.AND P0, PT, R93, 0x3, PT ;  /* 0x000000035d00780c */ /* 0x000fda0003f05270 */
[----:B------:R-:W-:Y:S05]  /*2830*/  @!P0 BRA `(.L_x_34) ;  /* 0x0000000000048947 */ /* 0x000fea0003800000 */
[----:B------:R-:W-:Y:S01]  /*2840*/  BPT.TRAP 0x1 ;  /* 0x000000040000795c */ /* 0x000fe20000300000 */
.L_x_34:
[----:B------:R-:W-:Y:S01]  /*2850*/  UISETP.LT.AND UP0, UPT, UR50, 0x1, UPT ;  /* 0x000000013200788c */ /* 0x000fe2000bf01270 */
[----:B------:R-:W-:-:S03]  /*2860*/  ISETP.GT.U32.AND P0, PT, R19, 0x1, PT ;  /* 0x000000011300780c */ /* 0x000fc60003f04070 */
[----:B------:R-:W-:-:S04]  /*2870*/  USEL UR5, UR50, 0x1, UP0 ;  /* 0x0000000132057887 */ /* 0x000fc80008000000 */
[----:B------:R-:W-:-:S04]  /*2880*/  UIADD3 UR5, UR4, UR50, -UR5 ;  /* 0x0000003204057290 */ /* 0x000fc8000fffe805 */
[----:B------:R-:W-:-:S04]  /*2890*/  UIMAD.WIDE.U32 UR6, UR5, -0xf0f0f0f, URZ ;  /* 0xf0f0f0f1050678a5 */ /* 0x000fc8000f8e003f */
[----:B------:R-:W-:-:S04]  /*28a0*/  USHF.R.U32.HI UR6, URZ, 0x4, UR7 ;  /* 0x000000043f067899 */ /* 0x000fc80008011607 */
[----:B------:R-:W-:-:S04]  /*28b0*/  UIMAD UR5, UR6, -0x11, UR5 ;  /* 0xffffffef060578a4 */ /* 0x000fc8000f8e0205 */
[----:B------:R-:W-:-:S04]  /*28c0*/  ULEA UR5, UR5, UR49, 0x3 ;  /* 0x0000003105057291 */ /* 0x000fc8000f8e183f */
[----:B------:R-:W-:-:S04]  /*28d0*/  UIADD3 UR5, UR5, 0x88, URZ ;  /* 0x0000008805057890 */ /* 0x000fc8000fffe03f */
[----:B------:R-:W-:-:S09]  /*28e0*/  UPRMT UR5, URZ, 0x654, UR5 ;  /* 0x000006543f057896 */ /* 0x000fd20008000005 */
[----:B------:R-:W-:Y:S01]  /*28f0*/  SYNCS.ARRIVE.TRANS64.RED.A1T0 RZ, [UR5], RZ ;  /* 0x000000ffffff79a7 */ /* 0x000fe20008100405 */
[----:B------:R-:W-:Y:S05]  /*2900*/  @P0 BRA `(.L_x_33) ;  /* 0x0000000000040947 */ /* 0x000fea0003800000 */
[----:B------:R-:W-:Y:S01]  /*2910*/  BPT.TRAP 0x1 ;  /* 0x000000040000795c */ /* 0x000fe20000300000 */
.L_x_33:
[----:B------:R-:W-:Y:S01]  /*2920*/  UIADD3 UR6, UR49, 0x200, URZ ;  /* 0x0000020031067890 */ /* 0x000fe2000fffe03f */
[----:B------:R-:W-:Y:S01]  /*2930*/  R2UR UR46, R3 ;  /* 0x00000000032e72ca */ /* 0x000fe200000e0000 */
[----:B------:R-:W-:Y:S01]  /*2940*/  UIADD3 UR51, UR50, UR4, URZ ;  /* 0x0000000432337290 */ /* 0x000fe2000fffe03f */
[----:B------:R-:W-:Y:S01]  /*2950*/  R2UR UR45, R8 ;  /* 0x00000000082d72ca */ /* 0x000fe200000e0000 */
[----:B------:R-:W-:Y:S02]  /*2960*/  UISETP.GE.U32.AND UP1, UPT, UR50, 0x11, UPT ;  /* 0x000000113200788c */ /* 0x000fe4000bf26070 */
[----:B------:R-:W-:Y:S02]  /*2970*/  ULOP3.LUT UP2, URZ, UR6, 0x9f, URZ, 0xc0, !UPT ;  /* 0x0000009f063f7892 */ /* 0x000fe4000f84c03f */
[----:B------:R-:W-:-:S04]  /*2980*/  UISETP.GT.U32.AND UP0, UPT, UR51, 0x10, UPT ;  /* 0x000000103300788c */ /* 0x000fc8000bf04070 */
[----:B------:R-:W-:Y:S01]  /*2990*/  UISETP.LT.U32.AND UP0, UPT, UR50, 0x11, UP0 ;  /* 0x000000113200788c */ /* 0x000fe20008701070 */
[----:B------:R-:W-:Y:S01]  /*29a0*/  PLOP3.LUT P0, PT, PT, PT, UP2, 0x80, 0x0 ;  /* 0x000000000000781c */ /* 0x000fe20003f0f028 */
[----:B------:R-:W-:Y:S02]  /*29b0*/  USHF.L.U32 UR46, UR46, 0x7, URZ ;  /* 0x000000072e2e7899 */ /* 0x000fe4000800063f */
[----:B------:R-:W-:Y:S02]  /*29c0*/  @UP1 UIMAD.WIDE.U32 UR4, UR51, -0xf0f0f0f, URZ ;  /* 0xf0f0f0f1330418a5 */ /* 0x000fe4000f8e003f */
[----:B------:R-:W-:Y:S02]  /*29d0*/  USEL UR6, URZ, 0x1, !UP0 ;  /* 0x000000013f067887 */ /* 0x000fe4000c000000 */
[----:B------:R-:W-:Y:S02]  /*29e0*/  @UP1 USHF.R.U32.HI UR4, URZ, 0x4, UR5 ;  /* 0x000000043f041899 */ /* 0x000fe40008011605 */
[----:B------:R-:W-:-:S02]  /*29f0*/  ULOP3.LUT UR48, UR48, UR6, URZ, 0x3c, !UPT ;  /* 0x0000000630307292 */ /* 0x000fc4000f8e3c3f */
[----:B------:R-:W-:Y:S02]  /*2a00*/  USHF.L.U32 UR45, UR45, 0x6, URZ ;  /* 0x000000062d2d7899 */ /* 0x000fe4000800063f */
[----:B------:R-:W-:Y:S01]  /*2a10*/  @UP1 ULOP3.LUT UR48, UR48, 0x1, UR4, 0x78, !UPT ;  /* 0x0000000130301892 */ /* 0x000fe2000f8e7804 */
[----:B------:R-:W-:Y:S11]  /*2a20*/  @!P0 BRA `(.L_x_35) ;  /* 0x0000000000408947 */ /* 0x000ff60003800000 */
[----:B------:R-:W-:Y:S01]  /*2a30*/  MOV R0, 0x0 ;  /* 0x0000000000007802 */ /* 0x000fe20000000f00 */
[----:B------:R-:W-:Y:S01]  /*2a40*/  ULDC.64 UR4, c[0x4][0x68] ;  /* 0x01001a0000047ab9 */ /* 0x000fe20000000a00 */
[----:B------:R-:W-:Y:S01]  /*2a50*/  ULDC.64 UR6, c[0x4][0x8] ;  /* 0x0100020000067ab9 */ /* 0x000fe20000000a00 */
[----:B------:R-:W-:Y:S01]  /*2a60*/  MOV R4, UR4 ;  /* 0x0000000400047c02 */ /* 0x000fe20008000f00 */
[----:B------:R1:W2:Y:S01]  /*2a70*/  LDC.64 R14, c[0x4][R0] ;  /* 0x01000000000e7b82 */ /* 0x0002a20000000a00 */
[----:B------:R-:W-:Y:S01]  /*2a80*/  IMAD.U32 R5, RZ, RZ, UR5 ;  /* 0x00000005ff057e24 */ /* 0x000fe2000f8e00ff */
[----:B------:R-:W-:Y:S01]  /*2a90*/  ULDC.64 UR4, c[0x4][0x70] ;  /* 0x01001c0000047ab9 */ /* 0x000fe20000000a00 */
[----:B------:R-:W-:Y:S01]  /*2aa0*/  IMAD.U32 R10, RZ, RZ, UR6 ;  /* 0x00000006ff0a7e24 */ /* 0x000fe2000f8e00ff */
[----:B------:R-:W-:Y:S01]  /*2ab0*/  MOV R7, UR5 ;  /* 0x0000000500077c02 */ /* 0x000fe20008000f00 */
[----:B------:R-:W-:Y:S01]  /*2ac0*/  IMAD.U32 R6, RZ, RZ, UR4 ;  /* 0x00000004ff067e24 */ /* 0x000fe2000f8e00ff */
[----:B------:R-:W-:Y:S01]  /*2ad0*/  MOV R8, 0x70 ;  /* 0x0000007000087802 */ /* 0x000fe20000000f00 */
[----:B------:R-:W-:-:S02]  /*2ae0*/  IMAD.U32 R11, RZ, RZ, UR7 ;  /* 0x00000007ff0b7e24 */ /* 0x000fc4000f8e00ff */
[----:B------:R-:W-:Y:S02]  /*2af0*/  IMAD.MOV.U32 R12, RZ, RZ, 0x1 ;  /* 0x00000001ff0c7424 */ /* 0x000fe400078e00ff */
[----:B-1----:R-:W-:-:S07]  /*2b00*/  IMAD.MOV.U32 R13, RZ, RZ, RZ ;  /* 0x000000ffff0d7224 */ /* 0x002fce00078e00ff */
[----:B------:R-:W-:-:S07]  /*2b10*/  LEPC R20, `(.L_x_35) ;  /* 0x000000001014794e */ /* 0x000fce0000000000 */
[----:B--2--5:R-:W-:Y:S05]  /*2b20*/  CALL.ABS.NOINC R14 ;  /* 0x000000000e007343 */ /* 0x024fea0003c00000 */
.L_x_35:
[----:B------:R-:W-:-:S04]  /*2b30*/  UIADD3 UR4, UR49, 0x2200, URZ ;  /* 0x0000220031047890 */ /* 0x000fc8000fffe03f */
[----:B------:R-:W-:-:S06]  /*2b40*/  ULOP3.LUT UP0, URZ, UR4, 0x9f, URZ, 0xc0, !UPT ;  /* 0x0000009f043f7892 */ /* 0x000fcc000f80c03f */
[----:B------:R-:W-:-:S13]  /*2b50*/  PLOP3.LUT P0, PT, PT, PT, UP0, 0x80, 0x0 ;  /* 0x000000000000781c */ /* 0x000fda0003f0f008 */
[----:B------:R-:W-:Y:S05]  /*2b60*/  @!P0 BRA `(.L_x_36) ;  /* 0x0000000000408947 */ /* 0x000fea0003800000 */
        /* <DEDUP_REMOVED lines=16> */
.L_x_36:
[----:B------:R-:W1:Y:S02]  /*2c70*/  LDC.64 R8, c[0x0][0x590] ;  /* 0x00016400ff087b82 */ /* 0x000e640000000a00 */
[----:B-1----:R-:W-:-:S04]  /*2c80*/  ISETP.NE.U32.AND P2, PT, R8, RZ, PT ;  /* 0x000000ff0800720c */ /* 0x002fc80003f45070 */
[----:B------:R-:W-:-:S13]  /*2c90*/  ISETP.NE.AND.EX P2, PT, R9, RZ, PT, P2 ;  /* 0x000000ff0900720c */ /* 0x000fda0003f45320 */
[----:B------:R-:W-:Y:S05]  /*2ca0*/  @!P2 BRA `(.L_x_37) ;  /* 0x000000000034a947 */ /* 0x000fea0003800000 */
[----:B------:R-:W-:Y:S02]  /*2cb0*/  ULDC.64 UR4, c[0x0][0x588] ;  /* 0x0001620000047ab9 */ /* 0x000fe40000000a00 */
[----:B------:R-:W-:-:S04]  /*2cc0*/  ISETP.NE.U32.AND P0, PT, RZ, UR4, PT ;  /* 0x00000004ff007c0c */ /* 0x000fc8000bf05070 */
[----:B------:R-:W-:-:S13]  /*2cd0*/  ISETP.NE.AND.EX P0, PT, RZ, UR5, PT, P0 ;  /* 0x00000005ff007c0c */ /* 0x000fda000bf05300 */
[----:B------:R-:W-:Y:S05]  /*2ce0*/  @!P0 BRA `(.L_x_38) ;  /* 0x0000000000188947 */ /* 0x000fea0003800000 */
[----:B------:R-:W1:Y:S01]  /*2cf0*/  LDC.64 R4, c[0x0][0x588] ;  /* 0x00016200ff047b82 */ /* 0x000e620000000a00 */
[----:B------:R-:W-:-:S04]  /*2d00*/  IMAD R3, R8, UR47, RZ ;  /* 0x0000002f08037c24 */ /* 0x000fc8000f8e02ff */
[----:B-1----:R-:W-:-:S05]  /*2d10*/  IMAD.WIDE R4, R3, 0x4, R4 ;  /* 0x0000000403047825 */ /* 0x002fca00078e0204 */
[----:B-----5:R1:W5:Y:S01]  /*2d20*/  LDG.E R23, desc[UR38][R4.64] ;  /* 0x0000002604177981 */ /* 0x020362000c1e1900 */
[----:B------:R-:W-:Y:S01]  /*2d30*/  MOV R22, 0x1 ;  /* 0x0000000100167802 */ /* 0x000fe20000000f00 */
[----:B------:R-:W-:Y:S06]  /*2d40*/  BRA `(.L_x_37) ;  /* 0x00000000000c7947 */ /* 0x000fec0003800000 */
.L_x_38:
[----:B------:R-:W-:Y:S01]  /*2d50*/  ULDC UR4, c[0x0][0x580] ;  /* 0x0001600000047ab9 */ /* 0x000fe20000000800 */
[----:B------:R-:W-:Y:S02]  /*2d60*/  IMAD.MOV.U32 R22, RZ, RZ, 0x1 ;  /* 0x00000001ff167424 */ /* 0x000fe400078e00ff */
[----:B-----5:R-:W-:-:S07]  /*2d70*/  IMAD.U32 R23, RZ, RZ, UR4 ;  /* 0x00000004ff177e24 */ /* 0x020fce000f8e00ff */
.L_x_37:
[----:B------:R-:W2:Y:S02]  /*2d80*/  LDC.64 R6, c[0x0][0x5b0] ;  /* 0x00016c00ff067b82 */ /* 0x000ea40000000a00 */
[----:B--2---:R-:W-:-:S04]  /*2d90*/  ISETP.NE.U32.AND P0, PT, R6, RZ, PT ;  /* 0x000000ff0600720c */ /* 0x004fc80003f05070 */
[----:B------:R-:W-:-:S13]  /*2da0*/  ISETP.NE.AND.EX P0, PT, R7, RZ, PT, P0 ;  /* 0x000000ff0700720c */ /* 0x000fda0003f05300 */
[----:B------:R-:W-:Y:S05]  /*2db0*/  @!P0 BRA `(.L_x_39) ;  /* 0x00000000002c8947 */ /* 0x000fea0003800000 */
[----:B------:R-:W-:Y:S02]  /*2dc0*/  ULDC.64 UR4, c[0x0][0x5a8] ;  /* 0x00016a0000047ab9 */ /* 0x000fe40000000a00 */
[----:B------:R-:W-:-:S04]  /*2dd0*/  ISETP.NE.U32.AND P0, PT, RZ, UR4, PT ;  /* 0x00000004ff007c0c */ /* 0x000fc8000bf05070 */
[----:B------:R-:W-:-:S13]  /*2de0*/  ISETP.NE.AND.EX P0, PT, RZ, UR5, PT, P0 ;  /* 0x00000005ff007c0c */ /* 0x000fda000bf05300 */
[----:B------:R-:W-:Y:S05]  /*2df0*/  @!P0 BRA `(.L_x_40) ;  /* 0x0000000000148947 */ /* 0x000fea0003800000 */
[----:B-1----:R-:W1:Y:S01]  /*2e00*/  LDC.64 R4, c[0x0][0x5a8] ;  /* 0x00016a00ff047b82 */ /* 0x002e620000000a00 */
[----:B------:R-:W-:-:S04]  /*2e10*/  IMAD R3, R6, UR47, RZ ;  /* 0x0000002f06037c24 */ /* 0x000fc8000f8e02ff */
[----:B-1----:R-:W-:-:S05]  /*2e20*/  IMAD.WIDE R4, R3, 0x4, R4 ;  /* 0x0000000403047825 */ /* 0x002fca00078e0204 */
[----:B-----5:R2:W5:Y:S01]  /*2e30*/  LDG.E R56, desc[UR38][R4.64] ;  /* 0x0000002604387981 */ /* 0x020562000c1e1900 */
[----:B------:R-:W-:Y:S05]  /*2e40*/  BRA `(.L_x_39) ;  /* 0x0000000000087947 */ /* 0x000fea0003800000 */
.L_x_40:
[----:B------:R-:W-:Y:S02]  /*2e50*/  ULDC UR4, c[0x0][0x5a0] ;  /* 0x0001680000047ab9 */ /* 0x000fe40000000800 */
[----:B-----5:R-:W-:-:S07]  /*2e60*/  MOV R56, UR4 ;  /* 0x0000000400387c02 */ /* 0x020fce0008000f00 */
.L_x_39:
[----:B------:R-:W-:Y:S01]  /*2e70*/  ULDC.64 UR4, c[0x0][0x588] ;  /* 0x0001620000047ab9 */ /* 0x000fe20000000a00 */
[----:B------:R-:W-:Y:S01]  /*2e80*/  ISETP.NE.U32.AND P3, PT, R8, RZ, PT ;  /* 0x000000ff0800720c */ /* 0x000fe20003f65070 */
[----:B------:R-:W-:Y:S02]  /*2e90*/  UISETP.NE.U32.AND UP0, UPT, UR4, URZ, UPT ;  /* 0x0000003f0400728c */ /* 0x000fe4000bf05070 */
[----:B------:R-:W-:Y:S02]  /*2ea0*/  ISETP.NE.U32.AND P4, PT, RZ, UR4, PT ;  /* 0x00000004ff007c0c */ /* 0x000fe4000bf85070 */
[----:B------:R-:W-:Y:S01]  /*2eb0*/  ISETP.NE.AND.EX P3, PT, R9, RZ, PT, P3 ;  /* 0x000000ff0900720c */ /* 0x000fe20003f65330 */
[----:B------:R-:W-:Y:S02]  /*2ec0*/  UISETP.NE.AND.EX UP0, UPT, UR5, URZ, UPT, UP0 ;  /* 0x0000003f0500728c */ /* 0x000fe4000bf05300 */
[----:B------:R-:W-:Y:S02]  /*2ed0*/  ISETP.NE.AND.EX P4, PT, RZ, UR5, PT, P4 ;  /* 0x00000005ff007c0c */ /* 0x000fe4000bf85340 */
[----:B------:R-:W-:-:S02]  /*2ee0*/  PLOP3.LUT P0, PT, PT, PT, PT, 0x8, 0x0 ;  /* 0x000000000000781c */ /* 0x000fc40003f0e170 */
[----:B------:R-:W-:-:S04]  /*2ef0*/  PLOP3.LUT P1, PT, PT, PT, UP0, 0x80, 0x0 ;  /* 0x000000000000781c */ /* 0x000fc80003f2f008 */
[----:B------:R-:W-:-:S05]  /*2f00*/  PLOP3.LUT P1, PT, P1, PT, PT, 0x8, 0x0 ;  /* 0x000000000000781c */ /* 0x000fca0000f2e170 */
[----:B------:R-:W-:Y:S08]  /*2f10*/  @P4 BRA P3, `(.L_x_41) ;  /* 0x0000000000244947 */ /* 0x000ff00001800000 */
[----:B------:R-:W-:Y:S04]  /*2f20*/  BSSY B0, `(.L_x_41) ;  /* 0x0000008000007945 */ /* 0x000fe80003800000 */
[----:B------:R-:W-:Y:S05]  /*2f30*/  @!P2 BRA `(.L_x_42) ;  /* 0x000000000014a947 */ /* 0x000fea0003800000 */
[----:B------:R-:W-:Y:S02]  /*2f40*/  LOP3.LUT P3, RZ, R22, 0xff, RZ, 0xc0, !PT ;  /* 0x000000ff16ff7812 */ /* 0x000fe4000786c0ff */
[----:B------:R-:W-:-:S11]  /*2f50*/  PLOP3.LUT P0, PT, P1, PT, PT, 0x80, 0x0 ;  /* 0x000000000000781c */ /* 0x000fd60000f0f070 */
[----:B------:R-:W-:Y:S05]  /*2f60*/  @!P3 BRA `(.L_x_43) ;  /* 0x00000000000cb947 */ /* 0x000fea0003800000 */
[----:B-----5:R-:W-:Y:S01]  /*2f70*/  FSETP.EQ.AND P0, PT, R23, RZ, PT ;  /* 0x000000ff1700720b */ /* 0x020fe20003f02000 */
[----:B------:R-:W-:-:S12]  /*2f80*/  BRA `(.L_x_43) ;  /* 0x0000000000047947 */ /* 0x000fd80003800000 */
.L_x_42:
[----:B-----5:R-:W-:-:S13]  /*2f90*/  FSETP.EQ.AND P0, PT, R23, RZ, PT ;  /* 0x000000ff1700720b */ /* 0x020fda0003f02000 */
.L_x_43:
[----:B------:R-:W-:Y:S05]  /*2fa0*/  BSYNC B0 ;  /* 0x0000000000007941 */ /* 0x000fea0003800000 */
.L_x_41:
[----:B------:R-:W-:Y:S04]  /*2fb0*/  BSSY B0, `(.L_x_44) ;  /* 0x0000007000007945 */ /* 0x000fe80003800000 */
[----:B------:R-:W-:Y:S05]  /*2fc0*/  @!P2 BRA `(.L_x_45) ;  /* 0x000000000010a947 */ /* 0x000fea0003800000 */
[----:B------:R-:W-:-:S13]  /*2fd0*/  LOP3.LUT P2, RZ, R22, 0xff, RZ, 0xc0, !PT ;  /* 0x000000ff16ff7812 */ /* 0x000fda000784c0ff */
[----:B------:R-:W-:Y:S05]  /*2fe0*/  @!P2 BRA `(.L_x_46) ;  /* 0x00000000000ca947 */ /* 0x000fea0003800000 */
[----:B-----5:R-:W-:Y:S01]  /*2ff0*/  FSETP.EQ.AND P1, PT, R23, RZ, PT ;  /* 0x000000ff1700720b */ /* 0x020fe20003f22000 */
[----:B------:R-:W-:-:S12]  /*3000*/  BRA `(.L_x_46) ;  /* 0x0000000000047947 */ /* 0x000fd80003800000 */
.L_x_45:
[----:B-----5:R-:W-:-:S13]  /*3010*/  FSETP.EQ.AND P1, PT, R23, RZ, PT ;  /* 0x000000ff1700720b */ /* 0x020fda0003f22000 */
.L_x_46:
[----:B------:R-:W-:Y:S05]  /*3020*/  BSYNC B0 ;  /* 0x0000000000007941 */ /* 0x000fea0003800000 */
.L_x_44:
[----:B------:R-:W-:Y:S01]  /*3030*/  BSSY B0, `(.L_x_47) ;  /* 0x0000036000007945 */ /* 0x000fe20003800000 */
[----:B-12---:R-:W-:Y:S02]  /*3040*/  CS2R R4, SRZ ;  /* 0x0000000000047805 */ /* 0x006fe4000001ff00 */
[----:B------:R-:W-:Y:S01]  /*3050*/  CS2R R6, SRZ ;  /* 0x0000000000067805 */ /* 0x000fe2000001ff00 */
[----:B------:R-:W-:Y:S06]  /*3060*/  @P0 BRA `(.L_x_48) ;  /* 0x0000000000c80947 */ /* 0x000fec0003800000 */
[----:B------:R-:W-:-:S13]  /*3070*/  ISETP.NE.AND P3, PT, R58, 0x3, PT ;  /* 0x000000033a00780c */ /* 0x000fda0003f65270 */
[----:B------:R-:W-:Y:S05]  /*3080*/  @!P3 BRA `(.L_x_49) ;  /* 0x000000000004b947 */ /* 0x000fea0003800000 */
[----:B------:R-:W-:Y:S01]  /*3090*/  BPT.TRAP 0x1 ;  /* 0x000000040000795c */ /* 0x000fe20000300000 */
.L_x_49:
[----:B------:R-:W-:Y:S01]  /*30a0*/  LEA R13, R62, UR49, 0x3 ;  /* 0x000000313e0d7c11 */ /* 0x000fe2000f8e18ff */
[----:B------:R-:W-:Y:S01]  /*30b0*/  BSSY B1, `(.L_x_50) ;  /* 0x0000005000017945 */ /* 0x000fe20003800000 */
[----:B------:R-:W-:Y:S02]  /*30c0*/  SHF.L.U32 R0, R59, 0x1f, RZ ;  /* 0x0000001f3b007819 */ /* 0x000fe400000006ff */
[----:B------:R-:W-:Y:S02]  /*30d0*/  CS2R R4, SRZ ;  /* 0x0000000000047805 */ /* 0x000fe4000001ff00 */
[----:B------:R-:W1:Y:S02]  /*30e0*/  SYNCS.PHASECHK.TRANS64.TRYWAIT P2, [R13+URZ+0x110], R0 ;  /* 0x000110000d0075a7 */ /* 0x000e64000804017f */
[----:B-1----:R-:W-:Y:S05]  /*30f0*/  @!P2 BRA `(.L_x_51) ;  /* 0x000000740060a947 */ /* 0x002fea0003800000 */
.L_x_238:
[----:B------:R-:W-:Y:S05]  /*3100*/  BSYNC B1 ;  /* 0x0000000000017941 */ /* 0x000fea0003800000 */
.L_x_50:
[----:B------:R-:W-:Y:S01]  /*3110*/  BSSY B1, `(.L_x_52) ;  /* 0x0000016000017945 */ /* 0x000fe20003800000 */
[----:B------:R-:W-:-:S03]  /*3120*/  CS2R R6, SRZ ;  /* 0x0000000000067805 */ /* 0x000fc6000001ff00 */
[----:B------:R-:W-:Y:S05]  /*3130*/  @P1 BRA `(.L_x_53) ;  /* 0x00000000004c1947 */ /* 0x000fea0003800000 */
[----:B------:R-:W-:Y:S01]  /*3140*/  SHF.R.U32.HI R3, RZ, 0x4, R18 ;  /* 0x00000004ff037819 */ /* 0x000fe20000011612 */
[----:B-1----:R-:W-:-:S03]  /*3150*/  IMAD R0, R62, 0x1000, R57 ;  /* 0x000010003e007824 */ /* 0x002fc600078e0239 */
[----:B------:R-:W-:Y:S01]  /*3160*/  LOP3.LUT P2, RZ, R3, 0x1, RZ, 0xc0, !PT ;  /* 0x0000000103ff7812 */ /* 0x000fe2000784c0ff */
[----:B------:R-:W-:Y:S01]  /*3170*/  VIADD R3, R0, UR49 ;  /* 0x0000003100037c36 */ /* 0x000fe20008000000 */
[----:B------:R-:W-:Y:S03]  /*3180*/  LDS.U16 R7, [R0+UR49+0x300] ;  /* 0x0003003100077984 */ /* 0x000fe60008000400 */
[C---:B------:R-:W-:Y:S01]  /*3190*/  VIADD R5, R3.reuse, 0x210 ;  /* 0x0000021003057836 */ /* 0x040fe20000000000 */
[----:B------:R-:W-:Y:S01]  /*31a0*/  IADD3 R4, R3, 0x200, RZ ;  /* 0x0000020003047810 */ /* 0x000fe20007ffe0ff */
[----:B------:R-:W-:Y:S04]  /*31b0*/  LDS.U16 R6, [R0+UR49+0x308] ;  /* 0x0003083100067984 */ /* 0x000fe80008000400 */
[----:B------:R-:W1:Y:S02]  /*31c0*/  LDS.U16 R3, [R0+UR49+0x208] ;  /* 0x0002083100037984 */ /* 0x000e640008000400 */
[----:B------:R-:W-:-:S02]  /*31d0*/  @P2 VIADD R5, R4, 0xfffffff0 ;  /* 0xfffffff004052836 */ /* 0x000fc40000000000 */
[----:B------:R-:W2:Y:S04]  /*31e0*/  LDS.U16 R4, [R0+UR49+0x200] ;  /* 0x0002003100047984 */ /* 0x000ea80008000400 */
[----:B------:R-:W-:Y:S04]  /*31f0*/  LDS.U16 R8, [R5+0x100] ;  /* 0x0001000005087984 */ /* 0x000fe80000000400 */
[----:B------:R-:W3:Y:S04]  /*3200*/  LDS.U16 R9, [R5] ;  /* 0x0000000005097984 */ /* 0x000ee80000000400 */
[----:B------:R-:W-:Y:S04]  /*3210*/  LDS.U16 R10, [R5+0x108] ;  /* 0x00010800050a7984 */ /* 0x000fe80000000400 */
[----:B------:R3:W4:Y:S01]  /*3220*/  LDS.U16 R11, [R5+0x8] ;  /* 0x00000800050b7984 */ /* 0x0007220000000400 */
[----:B-1----:R-:W-:-:S02]  /*3230*/  PRMT R6, R3, 0x5410, R6 ;  /* 0x0000541003067816 */ /* 0x002fc40000000006 */
[----:B--2---:R-:W-:Y:S02]  /*3240*/  PRMT R7, R4, 0x5410, R7 ;  /* 0x0000541004077816 */ /* 0x004fe40000000007 */
[----:B---3--:R-:W-:Y:S02]  /*3250*/  PRMT R5, R9, 0x5410, R8 ;  /* 0x0000541009057816 */ /* 0x008fe40000000008 */
[----:B----4-:R-:W-:-:S07]  /*3260*/  PRMT R4, R11, 0x5410, R10 ;  /* 0x000054100b047816 */ /* 0x010fce000000000a */
.L_x_53:
[----:B------:R-:W-:Y:S05]  /*3270*/  BSYNC B1 ;  /* 0x0000000000017941 */ /* 0x000fea0003800000 */
.L_x_52:
[----:B------:R-:W-:Y:S01]  /*3280*/  @!PT LDS RZ, [RZ] ;  /* 0x00000000fffff984 */ /* 0x000fe20000000800 */
[----:B------:R-:W-:Y:S01]  /*3290*/  @!PT LDS RZ, [RZ] ;  /* 0x00000000fffff984 */ /* 0x000fe20000000800 */
[----:B------:R-:W-:Y:S01]  /*32a0*/  @!PT LDS RZ, [RZ] ;  /* 0x00000000fffff984 */ /* 0x000fe20000000800 */
[----:B------:R-:W-:Y:S01]  /*32b0*/  @!PT LDS RZ, [RZ] ;  /* 0x00000000fffff984 */ /* 0x000fe20000000800 */
[----:B------:R2:W-:Y:S06]  /*32c0*/  MEMBAR.ALL.CTA ;  /* 0x0000000000007992 */ /* 0x0005ec0000008000 */
[----:B--2---:R-:W2:Y:S01]  /*32d0*/  FENCE.VIEW.ASYNC.S ;  /* 0x00000000000073c6 */ /* 0x004ea20000000000 */
[----:B------:R-:W-:Y:S05]  /*32e0*/  @!P3 BRA `(.L_x_54) ;  /* 0x000000000004b947 */ /* 0x000fea0003800000 */
[----:B------:R-:W-:Y:S01]  /*32f0*/  BPT.TRAP 0x1 ;  /* 0x000000040000795c */ /* 0x000fe20000300000 */
.L_x_54:
[----:B------:R-:W3:Y:S01]  /*3300*/  S2R R3, SR_CgaCtaId ;  /* 0x0000000000037919 */ /* 0x000ee20000008800 */
[----:B-1----:R-:W-:Y:S01]  /*3310*/  IADD3 R0, R13, 0x120, RZ ;  /* 0x000001200d007810 */ /* 0x002fe20007ffe0ff */
[----:B------:R-:W-:-:S05]  /*3320*/  VIADD R62, R62, 0x1 ;  /* 0x000000013e3e7836 */ /* 0x000fca0000000000 */
[----:B------:R-:W-:-:S04]  /*3330*/  ISETP.NE.AND P2, PT, R62, 0x2, PT ;  /* 0x000000023e00780c */ /* 0x000fc80003f45270 */
[----:B------:R-:W-:Y:S02]  /*3340*/  SEL R62, R62, RZ, P2 ;  /* 0x000000ff3e3e7207 */ /* 0x000fe40001000000 */
[----:B---3--:R-:W-:-:S04]  /*3350*/  PRMT R0, R3, 0x654, R0 ;  /* 0x0000065403007816 */ /* 0x008fc80000000000 */
[----:B--2---:R1:W-:Y:S02]  /*3360*/  SYNCS.ARRIVE.TRANS64.RED.A1T0 RZ, [R0+URZ], RZ ;  /* 0x000000ff00ff79a7 */ /* 0x0043e4000810043f */
[----:B-1----:R-:W-:-:S04]  /*3370*/  SEL R0, RZ, 0x1, P2 ;  /* 0x00000001ff007807 */ /* 0x002fc80001000000 */
[----:B------:R-:W-:-:S07]  /*3380*/  LOP3.LUT R59, R59, R0, RZ, 0x3c, !PT ;  /* 0x000000003b3b7212 */ /* 0x000fce00078e3cff */
.L_x_48:
[----:B------:R-:W-:Y:S05]  /*3390*/  BSYNC B0 ;  /* 0x0000000000007941 */ /* 0x000fea0003800000 */
.L_x_47:
[----:B------:R-:W-:Y:S01]  /*33a0*/  F2FP.F16.E4M3.UNPACK_B R0, R7 ;  /* 0x00000007ff00723e */ /* 0x000fe200020006ff */
[C---:B-----5:R-:W-:Y:S01]  /*33b0*/  FMUL R9, R56.reuse, R94 ;  /* 0x0000005e38097220 */ /* 0x060fe20000400000 */
[C---:B------:R-:W-:Y:S01]  /*33c0*/  FMUL R14, R56.reuse, R89 ;  /* 0x00000059380e7220 */ /* 0x040fe20000400000 */
[-C--:B------:R-:W-:Y:S01]  /*33d0*/  F2FP.F16.E4M3.UNPACK_B R13, R6.reuse.H1 ;  /* 0x00000006ff0d723e */ /* 0x080fe200030006ff */
[C---:B------:R-:W-:Y:S01]  /*33e0*/  FMUL R12, R56.reuse, R91 ;  /* 0x0000005b380c7220 */ /* 0x040fe20000400000 */
[--C-:B------:R-:W-:Y:S01]  /*33f0*/  HADD2.F32 R8, -RZ, R0.reuse.H0_H0 ;  /* 0x20000000ff087230 */ /* 0x100fe20000004100 */
[----:B------:R-:W-:Y:S01]  /*3400*/  F2FP.F16.E4M3.UNPACK_B R3, R6 ;  /* 0x00000006ff03723e */ /* 0x000fe200020006ff */
[----:B------:R-:W-:Y:S01]  /*3410*/  HADD2.F32 R10, -RZ, R0.H1_H1 ;  /* 0x30000000ff0a7230 */ /* 0x000fe20000004100 */
[----:B------:R-:W-:Y:S01]  /*3420*/  F2FP.F16.E4M3.UNPACK_B R0, R7.H1 ;  /* 0x00000007ff00723e */ /* 0x000fe200030006ff */
[C---:B------:R-:W-:Y:S01]  /*3430*/  FMUL R11, R56.reuse, R92 ;  /* 0x0000005c380b7220 */ /* 0x040fe20000400000 */
[----:B------:R-:W-:Y:S01]  /*3440*/  FMUL R85, R56, R85 ;  /* 0x0000005538557220 */ /* 0x000fe20000400000 */
[C---:B------:R-:W-:Y:S01]  /*3450*/  FFMA R8, R23.reuse, R8, R12 ;  /* 0x0000000817087223 */ /* 0x040fe2000000000c */
[----:B------:R-:W-:Y:S01]  /*3460*/  FFMA R9, R23, R10, R9 ;  /* 0x0000000a17097223 */ /* 0x000fe20000000009 */
[----:B------:R-:W-:-:S02]  /*3470*/  HADD2.F32 R10, -RZ, R0.H0_H0 ;  /* 0x20000000ff0a7230 */ /* 0x000fc40000004100 */
[C---:B------:R-:W-:Y:S01]  /*3480*/  FMUL R15, R56.reuse, R88 ;  /* 0x00000058380f7220 */ /* 0x040fe20000400000 */
[----:B------:R-:W-:Y:S02]  /*3490*/  HADD2.F32 R0, -RZ, R0.H1_H1 ;  /* 0x30000000ff007230 */ /* 0x000fe40000004100 */
[----:B------:R-:W-:Y:S01]  /*34a0*/  FMUL R90, R56, R90 ;  /* 0x0000005a385a7220 */ /* 0x000fe20000400000 */
[----:B------:R-:W-:Y:S02]  /*34b0*/  HADD2.F32 R12, -RZ, R3.H0_H0 ;  /* 0x20000003ff0c7230 */ /* 0x000fe40000004100 */
[C---:B------:R-:W-:Y:S01]  /*34c0*/  FFMA R10, R23.reuse, R10, R14 ;  /* 0x0000000a170a7223 */ /* 0x040fe2000000000e */
[----:B------:R-:W-:Y:S02]  /*34d0*/  HADD2.F32 R14, -RZ, R13.H0_H0 ;  /* 0x2000000dff0e7230 */ /* 0x000fe40000004100 */
[----:B------:R-:W-:Y:S01]  /*34e0*/  FFMA R11, R23, R0, R11 ;  /* 0x00000000170b7223 */ /* 0x000fe2000000000b */
[----:B------:R-:W-:Y:S01]  /*34f0*/  HADD2.F32 R0, -RZ, R3.H1_H1 ;  /* 0x30000003ff007230 */ /* 0x000fe20000004100 */
[----:B------:R-:W-:Y:S01]  /*3500*/  F2FP.F16.E4M3.UNPACK_B R3, R5 ;  /* 0x00000005ff03723e */ /* 0x000fe200020006ff */
[----:B------:R-:W-:-:S02]  /*3510*/  HADD2.F32 R20, -RZ, R13.H1_H1 ;  /* 0x3000000dff147230 */ /* 0x000fc40000004100 */
[C---:B------:R-:W-:Y:S01]  /*3520*/  FFMA R14, R23.reuse, R14, R85 ;  /* 0x0000000e170e7223 */ /* 0x040fe20000000055 */
[----:B------:R-:W-:Y:S01]  /*3530*/  IMAD.MOV.U32 R85, RZ, RZ, 0x3bbb989d ;  /* 0x3bbb989dff557424 */ /* 0x000fe200078e00ff */
[----:B------:R-:W-:Y:S01]  /*3540*/  MOV R88, 0x437c0000 ;  /* 0x437c000000587802 */ /* 0x000fe20000000f00 */
[C---:B------:R-:W-:Y:S01]  /*3550*/  FFMA R13, R23.reuse, R0, R90 ;  /* 0x00000000170d7223 */ /* 0x040fe2000000005a */
[----:B------:R-:W-:Y:S01]  /*3560*/  FFMA R15, R23, R20, R15 ;  /* 0x00000014170f7223 */ /* 0x000fe2000000000f */
[--C-:B------:R-:W-:Y:S02]  /*3570*/  HADD2.F32 R20, -RZ, R3.reuse.H0_H0 ;  /* 0x20000003ff147230 */ /* 0x100fe40000004100 */
[----:B------:R-:W-:Y:S01]  /*3580*/  FFMA.SAT R21, -R8, R85, 0.5 ;  /* 0x3f00000008157423 */ /* 0x000fe20000002155 */
[----:B------:R-:W-:Y:S01]  /*3590*/  FMUL R24, R56, R83 ;  /* 0x0000005338187220 */ /* 0x000fe20000400000 */
[----:B------:R-:W-:Y:S01]  /*35a0*/  F2FP.F16.E4M3.UNPACK_B R0, R5.H1 ;  /* 0x00000005ff00723e */ /* 0x000fe200030006ff */
[----:B------:R-:W-:Y:S01]  /*35b0*/  FFMA.SAT R25, -R9, R85, 0.5 ;  /* 0x3f00000009197423 */ /* 0x000fe20000002155 */
[----:B------:R-:W-:Y:S01]  /*35c0*/  FFMA.RM R31, R21, R88, 12582913 ;  /* 0x4b400001151f7423 */ /* 0x000fe20000004058 */
[----:B------:R-:W-:Y:S01]  /*35d0*/  FFMA R20, R23, R20, R24 ;  /* 0x0000001417147223 */ /* 0x000fe20000000018 */
[----:B------:R-:W-:-:S02]  /*35e0*/  HADD2.F32 R24, -RZ, R3.H1_H1 ;  /* 0x30000003ff187230 */ /* 0x000fc40000004100 */
[C---:B------:R-:W-:Y:S01]  /*35f0*/  FMUL R86, R56.reuse, R86 ;  /* 0x0000005638567220 */ /* 0x040fe20000400000 */
[--C-:B------:R-:W-:Y:S02]  /*3600*/  HADD2.F32 R26, -RZ, R0.reuse.H0_H0 ;  /* 0x20000000ff1a7230 */ /* 0x100fe40000004100 */
[----:B------:R-:W-:Y:S01]  /*3610*/  FMUL R81, R56, R81 ;  /* 0x0000005138517220 */ /* 0x000fe20000400000 */
[----:B------:R-:W-:Y:S01]  /*3620*/  FADD R3, R31, -12583039 ;  /* 0xcb40007f1f037421 */ /* 0x000fe20000000000 */
[----:B------:R-:W-:Y:S01]  /*3630*/  FFMA.RM R33, R25, R88, 12582913 ;  /* 0x4b40000119217423 */ /* 0x000fe20000004058 */
[C---:B------:R-:W-:Y:S01]  /*3640*/  FFMA R21, R23.reuse, R24, R86 ;  /* 0x0000001817157223 */ /* 0x040fe20000000056 */
[----:B------:R-:W-:Y:S01]  /*3650*/  FFMA R24, R23, R26, R81 ;  /* 0x0000001a17187223 */ /* 0x000fe20000000051 */
[----:B------:R-:W-:Y:S01]  /*3660*/  FFMA R3, -R8, 1.4426950216293334961, -R3 ;  /* 0x3fb8aa3b08037823 */ /* 0x000fe20000000903 */
[----:B------:R-:W-:Y:S01]  /*3670*/  FADD R26, R33, -12583039 ;  /* 0xcb40007f211a7421 */ /* 0x000fe20000000000 */
[----:B------:R-:W-:Y:S01]  /*3680*/  FMUL R87, R56, R87 ;  /* 0x0000005738577220 */ /* 0x000fe20000400000 */
[----:B------:R-:W-:Y:S01]  /*3690*/  FFMA.SAT R25, -R10, R85, 0.5 ;  /* 0x3f0000000a197423 */ /* 0x000fe20000002155 */
[----:B------:R-:W-:Y:S01]  /*36a0*/  FFMA R27, -R8, 1.925963033500011079e-08, R3 ;  /* 0x32a57060081b7823 */ /* 0x000fe20000000103 */
[----:B------:R-:W-:-:S02]  /*36b0*/  HADD2.F32 R0, -RZ, R0.H1_H1 ;  /* 0x30000000ff007230 */ /* 0x000fc40000004100 */
[----:B------:R-:W-:Y:S01]  /*36c0*/  FFMA R26, -R9, 1.4426950216293334961, -R26 ;  /* 0x3fb8aa3b091a7823 */ /* 0x000fe2000000091a */
[----:B------:R-:W-:Y:S01]  /*36d0*/  F2FP.F16.E4M3.UNPACK_B R3, R4 ;  /* 0x00000004ff03723e */ /* 0x000fe200020006ff */
[----:B------:R-:W-:Y:S01]  /*36e0*/  FFMA R12, R23, R12, R87 ;  /* 0x0000000c170c7223 */ /* 0x000fe20000000057 */
[----:B------:R-:W-:Y:S01]  /*36f0*/  FMUL R84, R56, R84 ;  /* 0x0000005438547220 */ /* 0x000fe20000400000 */
[----:B------:R-:W-:Y:S01]  /*3700*/  FFMA.RM R35, R25, R88, 12582913 ;  /* 0x4b40000119237423 */ /* 0x000fe20000004058 */
[----:B------:R-:W-:Y:S01]  /*3710*/  FFMA R28, -R9, 1.925963033500011079e-08, R26 ;  /* 0x32a57060091c7823 */ /* 0x000fe2000000011a */
[--C-:B------:R-:W-:Y:S02]  /*3720*/  HADD2.F32 R26, -RZ, R3.reuse.H0_H0 ;  /* 0x20000003ff1a7230 */ /* 0x100fe40000004100 */
[----:B------:R-:W-:Y:S01]  /*3730*/  FFMA R25, R23, R0, R84 ;  /* 0x0000000017197223 */ /* 0x000fe20000000054 */
[----:B------:R-:W-:Y:S01]  /*3740*/  FADD R29, R35, -12583039 ;  /* 0xcb40007f231d7421 */ /* 0x000fe20000000000 */
[----:B------:R-:W-:Y:S01]  /*3750*/  FFMA.SAT R36, -R12, R85, 0.5 ;  /* 0x3f0000000c247423 */ /* 0x000fe20000002155 */
[----:B------:R-:W-:Y:S01]  /*3760*/  FMUL R0, R56, R79 ;  /* 0x0000004f38007220 */ /* 0x000fe20000400000 */
[-C--:B------:R-:W-:Y:S01]  /*3770*/  FFMA.SAT R30, -R11, R85.reuse, 0.5 ;  /* 0x3f0000000b1e7423 */ /* 0x080fe20000002155 */
[----:B------:R-:W-:Y:S01]  /*3780*/  FFMA R29, -R10, 1.4426950216293334961, -R29 ;  /* 0x3fb8aa3b0a1d7823 */ /* 0x000fe2000000091d */
[----:B------:R-:W-:Y:S01]  /*3790*/  FFMA.RM R39, R36, R88, 12582913 ;  /* 0x4b40000124277423 */ /* 0x000fe20000004058 */
[----:B------:R-:W-:Y:S01]  /*37a0*/  FFMA R26, R23, R26, R0 ;  /* 0x0000001a171a7223 */ /* 0x000fe20000000000 */
[-C--:B------:R-:W-:Y:S01]  /*37b0*/  FFMA.SAT R42, -R14, R85.reuse, 0.5 ;  /* 0x3f0000000e2a7423 */ /* 0x080fe20000002155 */
[-C--:B------:R-:W-:Y:S01]  /*37c0*/  FFMA.SAT R0, -R13, R85.reuse, 0.5 ;  /* 0x3f0000000d007423 */ /* 0x080fe20000002155 */
[----:B------:R1:W2:Y:S01]  /*37d0*/  MUFU.EX2 R32, R27 ;  /* 0x0000001b00207308 */ /* 0x0002a20000000800 */
[----:B------:R-:W-:Y:S01]  /*37e0*/  FFMA R29, -R10, 1.925963033500011079e-08, R29 ;  /* 0x32a570600a1d7823 */ /* 0x000fe2000000011d */
[-C--:B------:R-:W-:Y:S01]  /*37f0*/  FFMA.RM R37, R30, R88.reuse, 12582913 ;  /* 0x4b4000011e257423 */ /* 0x080fe20000004058 */
[-C--:B------:R-:W-:Y:S01]  /*3800*/  FFMA.RM R43, R42, R88.reuse, 12582913 ;  /* 0x4b4000012a2b7423 */ /* 0x080fe20000004058 */
[----:B------:R-:W-:Y:S01]  /*3810*/  FFMA.RM R41, R0, R88, 12582913 ;  /* 0x4b40000100297423 */ /* 0x000fe20000004058 */
[-C--:B------:R-:W-:Y:S01]  /*3820*/  FFMA.SAT R44, -R15, R85.reuse, 0.5 ;  /* 0x3f0000000f2c7423 */ /* 0x080fe20000002155 */
[----:B------:R-:W-:Y:S01]  /*3830*/  FADD R30, R37, -12583039 ;  /* 0xcb40007f251e7421 */ /* 0x000fe20000000000 */
[----:B------:R-:W-:Y:S01]  /*3840*/  FFMA.SAT R45, -R20, R85, 0.5 ;  /* 0x3f000000142d7423 */ /* 0x000fe20000002155 */
[----:B------:R3:W-:Y:S01]  /*3850*/  MUFU.EX2 R36, R29 ;  /* 0x0000001d00247308 */ /* 0x0007e20000000800 */
[----:B-1----:R-:W-:Y:S01]  /*3860*/  FADD R27, R39, -12583039 ;  /* 0xcb40007f271b7421 */ /* 0x002fe20000000000 */
[----:B------:R-:W-:Y:S01]  /*3870*/  FADD R40, R41, -12583039 ;  /* 0xcb40007f29287421 */ /* 0x000fe20000000000 */
[----:B------:R-:W-:Y:S01]  /*3880*/  FMUL R82, R56, R82 ;  /* 0x0000005238527220 */ /* 0x000fe20000400000 */
[----:B------:R-:W-:Y:S01]  /*3890*/  F2FP.F16.E4M3.UNPACK_B R0, R4.H1 ;  /* 0x00000004ff00723e */ /* 0x000fe200030006ff */
[----:B------:R-:W-:Y:S01]  /*38a0*/  FFMA R27, -R12, 1.4426950216293334961, -R27 ;  /* 0x3fb8aa3b0c1b7823 */ /* 0x000fe2000000091b */
[----:B------:R-:W-:Y:S01]  /*38b0*/  FFMA R30, -R11, 1.4426950216293334961, -R30 ;  /* 0x3fb8aa3b0b1e7823 */ /* 0x000fe2000000091e */
[-C--:B------:R-:W-:Y:S01]  /*38c0*/  FFMA.RM R44, R44, R88.reuse, 12582913 ;  /* 0x4b4000012c2c7423 */ /* 0x080fe20000004058 */
[----:B------:R1:W-:Y:S01]  /*38d0*/  MUFU.EX2 R34, R28 ;  /* 0x0000001c00227308 */ /* 0x0003e20000000800 */
[----:B---3--:R-:W-:Y:S01]  /*38e0*/  FADD R29, R43, -12583039 ;  /* 0xcb40007f2b1d7421 */ /* 0x008fe20000000000 */
[----:B------:R-:W-:Y:S01]  /*38f0*/  FFMA.RM R47, R45, R88, 12582913 ;  /* 0x4b4000012d2f7423 */ /* 0x000fe20000004058 */
[----:B------:R-:W-:Y:S01]  /*3900*/  FFMA R42, -R13, 1.4426950216293334961, -R40 ;  /* 0x3fb8aa3b0d2a7823 */ /* 0x000fe20000000928 */
[----:B------:R-:W-:Y:S01]  /*3910*/  FFMA R30, -R11, 1.925963033500011079e-08, R30 ;  /* 0x32a570600b1e7823 */ /* 0x000fe2000000011e */
[----:B------:R-:W-:Y:S01]  /*3920*/  FFMA R29, -R14, 1.4426950216293334961, -R29 ;  /* 0x3fb8aa3b0e1d7823 */ /* 0x000fe2000000091d */
[----:B------:R-:W-:Y:S01]  /*3930*/  FADD R46, R44, -12583039 ;  /* 0xcb40007f2c2e7421 */ /* 0x000fe20000000000 */
[----:B------:R-:W-:Y:S01]  /*3940*/  FMUL R80, R56, R80 ;  /* 0x0000005038507220 */ /* 0x000fe20000400000 */
[----:B------:R3:W4:Y:S01]  /*3950*/  MUFU.EX2 R38, R30 ;  /* 0x0000001e00267308 */ /* 0x0007220000000800 */
[----:B-1----:R-:W-:-:S02]  /*3960*/  HADD2.F32 R28, -RZ, R3.H1_H1 ;  /* 0x30000003ff1c7230 */ /* 0x002fc40000004100 */
[----:B------:R-:W-:Y:S01]  /*3970*/  FFMA R3, -R12, 1.925963033500011079e-08, R27 ;  /* 0x32a570600c037823 */ /* 0x000fe2000000011b */
[-C--:B------:R-:W-:Y:S01]  /*3980*/  FFMA.SAT R51, -R24, R85.reuse, 0.5 ;  /* 0x3f00000018337423 */ /* 0x080fe20000002155 */
[----:B------:R-:W-:Y:S01]  /*3990*/  FFMA R46, -R15, 1.4426950216293334961, -R46 ;  /* 0x3fb8aa3b0f2e7823 */ /* 0x000fe2000000092e */
[----:B------:R-:W-:Y:S01]  /*39a0*/  FFMA.SAT R45, -R21, R85, 0.5 ;  /* 0x3f000000152d7423 */ /* 0x000fe20000002155 */
[----:B------:R-:W-:Y:S01]  /*39b0*/  FFMA R27, R23, R28, R82 ;  /* 0x0000001c171b7223 */ /* 0x000fe20000000052 */
[--C-:B------:R-:W-:Y:S01]  /*39c0*/  HADD2.F32 R28, -RZ, R0.reuse.H0_H0 ;  /* 0x20000000ff1c7230 */ /* 0x100fe20000004100 */
[----:B------:R1:W-:Y:S01]  /*39d0*/  MUFU.EX2 R40, R3 ;  /* 0x0000000300287308 */ /* 0x0003e20000000800 */
[----:B------:R-:W-:Y:S02]  /*39e0*/  HADD2.F32 R0, -RZ, R0.H1_H1 ;  /* 0x30000000ff007230 */ /* 0x000fe40000004100 */
[----:B---3--:R-:W-:Y:S01]  /*39f0*/  FMUL R30, R56, R77 ;  /* 0x0000004d381e7220 */ /* 0x008fe20000400000 */
[----:B------:R-:W-:Y:S01]  /*3a00*/  FFMA.RM R51, R51, R88, 12582913 ;  /* 0x4b40000133337423 */ /* 0x000fe20000004058 */
[----:B------:R-:W-:Y:S01]  /*3a10*/  FFMA R46, -R15, 1.925963033500011079e-08, R46 ;  /* 0x32a570600f2e7823 */ /* 0x000fe2000000012e */
[-C--:B------:R-:W-:Y:S01]  /*3a20*/  FFMA.SAT R53, -R25, R85.reuse, 0.5 ;  /* 0x3f00000019357423 */ /* 0x080fe20000002155 */
[----:B------:R-:W-:Y:S01]  /*3a30*/  FFMA R28, R23, R28, R30 ;  /* 0x0000001c171c7223 */ /* 0x000fe2000000001e */
[----:B------:R-:W-:Y:S01]  /*3a40*/  FFMA.RM R50, R45, R88, 12582913 ;  /* 0x4b4000012d327423 */ /* 0x000fe20000004058 */
[-C--:B------:R-:W-:Y:S01]  /*3a50*/  FFMA.SAT R54, -R26, R85.reuse, 0.5 ;  /* 0x3f0000001a367423 */ /* 0x080fe20000002155 */
[----:B-1----:R-:W-:Y:S01]  /*3a60*/  FFMA R3, -R14, 1.925963033500011079e-08, R29 ;  /* 0x32a570600e037823 */ /* 0x002fe2000000011d */
[----:B------:R-:W-:Y:S01]  /*3a70*/  FADD R29, R47, -12583039 ;  /* 0xcb40007f2f1d7421 */ /* 0x000fe20000000000 */
[----:B------:R1:W-:Y:S01]  /*3a80*/  MUFU.EX2 R45, R46 ;  /* 0x0000002e002d7308 */ /* 0x0003e20000000800 */
[----:B------:R-:W-:Y:S01]  /*3a90*/  FADD R48, R50, -12583039 ;  /* 0xcb40007f32307421 */ /* 0x000fe20000000000 */
[-C--:B------:R-:W-:Y:S01]  /*3aa0*/  FFMA.SAT R77, -R27, R85.reuse, 0.5 ;  /* 0x3f0000001b4d7423 */ /* 0x080fe20000002155 */
[----:B------:R-:W-:Y:S01]  /*3ab0*/  FFMA R49, -R20, 1.4426950216293334961, -R29 ;  /* 0x3fb8aa3b14317823 */ /* 0x000fe2000000091d */
[----:B------:R-:W-:Y:S01]  /*3ac0*/  FFMA R29, R23, R0, R80 ;  /* 0x00000000171d7223 */ /* 0x000fe20000000050 */
[----:B------:R-:W-:Y:S01]  /*3ad0*/  LOP3.LUT R0, R18, 0xff, RZ, 0xc0, !PT ;  /* 0x000000ff12007812 */ /* 0x000fe200078ec0ff */
[----:B------:R-:W-:Y:S01]  /*3ae0*/  FFMA.SAT R80, -R28, R85, 0.5 ;  /* 0x3f0000001c507423 */ /* 0x000fe20000002155 */
[----:B------:R-:W-:Y:S01]  /*3af0*/  SHF.L.U32 R33, R33, 0x17, RZ ;  /* 0x0000001721217819 */ /* 0x000fe200000006ff */
[----:B------:R3:W4:Y:S01]  /*3b00*/  MUFU.EX2 R30, R3 ;  /* 0x00000003001e7308 */ /* 0x0007220000000800 */
[----:B-1----:R-:W-:Y:S01]  /*3b10*/  FFMA.RM R46, R53, R88, 12582913 ;  /* 0x4b400001352e7423 */ /* 0x002fe20000004058 */
[----:B------:R-:W-:-:S02]  /*3b20*/  VIADD R0, R0, 0x1f ;  /* 0x0000001f00007836 */ /* 0x000fc40000000000 */
[----:B------:R-:W-:Y:S01]  /*3b30*/  FFMA.SAT R81, -R29, R85, 0.5 ;  /* 0x3f0000001d517423 */ /* 0x000fe20000002155 */
[----:B------:R-:W-:Y:S01]  /*3b40*/  FFMA R52, -R21, 1.4426950216293334961, -R48 ;  /* 0x3fb8aa3b15347823 */ /* 0x000fe20000000930 */
[----:B------:R-:W-:Y:S02]  /*3b50*/  IMAD.SHL.U32 R31, R31, 0x800000, RZ ;  /* 0x008000001f1f7824 */ /* 0x000fe400078e00ff */
[-C--:B------:R-:W-:Y:S01]  /*3b60*/  FFMA.RM R55, R54, R88.reuse, 12582913 ;  /* 0x4b40000136377423 */ /* 0x080fe20000004058 */
[----:B------:R-:W-:Y:S01]  /*3b70*/  ISETP.GT.U32.AND P5, PT, R0, 0x3e, PT ;  /* 0x0000003e0000780c */ /* 0x000fe20003fa4070 */
[----:B------:R-:W-:Y:S01]  /*3b80*/  FADD R0, R46, -12583039 ;  /* 0xcb40007f2e007421 */ /* 0x000fe20000000000 */
[----:B---3--:R-:W-:Y:S01]  /*3b90*/  FADD R3, R51, -12583039 ;  /* 0xcb40007f33037421 */ /* 0x008fe20000000000 */
[-C--:B------:R-:W-:Y:S01]  /*3ba0*/  FFMA.RM R79, R77, R88.reuse, 12582913 ;  /* 0x4b4000014d4f7423 */ /* 0x080fe20000004058 */
[-C--:B------:R-:W-:Y:S01]  /*3bb0*/  FFMA.RM R80, R80, R88.reuse, 12582913 ;  /* 0x4b40000150507423 */ /* 0x080fe20000004058 */
[----:B------:R-:W-:Y:S01]  /*3bc0*/  FFMA.RM R81, R81, R88, 12582913 ;  /* 0x4b40000151517423 */ /* 0x000fe20000004058 */
[----:B------:R-:W-:Y:S01]  /*3bd0*/  FFMA R53, -R24, 1.4426950216293334961, -R3 ;  /* 0x3fb8aa3b18357823 */ /* 0x000fe20000000903 */
[----:B------:R-:W-:Y:S01]  /*3be0*/  FFMA R49, -R20, 1.925963033500011079e-08, R49 ;  /* 0x32a5706014317823 */ /* 0x000fe20000000131 */
[----:B------:R-:W-:Y:S01]  /*3bf0*/  FFMA R54, -R25, 1.4426950216293334961, -R0 ;  /* 0x3fb8aa3b19367823 */ /* 0x000fe20000000900 */
[----:B------:R-:W-:Y:S01]  /*3c00*/  FFMA R52, -R21, 1.925963033500011079e-08, R52 ;  /* 0x32a5706015347823 */ /* 0x000fe20000000134 */
[----:B------:R-:W-:Y:S01]  /*3c10*/  FFMA R53, -R24, 1.925963033500011079e-08, R53 ;  /* 0x32a5706018357823 */ /* 0x000fe20000000135 */
[----:B--2---:R-:W-:Y:S01]  /*3c20*/  FFMA R82, R31, R32, 1 ;  /* 0x3f8000001f527423 */ /* 0x004fe20000000020 */
[----:B------:R-:W-:Y:S01]  /*3c30*/  FADD R32, R79, -12583039 ;  /* 0xcb40007f4f207421 */ /* 0x000fe20000000000 */
[----:B------:R-:W-:Y:S01]  /*3c40*/  FADD R31, R80, -12583039 ;  /* 0xcb40007f501f7421 */ /* 0x000fe20000000000 */
[----:B------:R1:W-:Y:S01]  /*3c50*/  MUFU.EX2 R0, R53 ;  /* 0x0000003500007308 */ /* 0x0003e20000000800 */
[----:B------:R-:W-:-:S02]  /*3c60*/  IMAD.SHL.U32 R37, R37, 0x800000, RZ ;  /* 0x0080000025257824 */ /* 0x000fc400078e00ff */
[----:B------:R-:W-:Y:S01]  /*3c70*/  FFMA R42, -R13, 1.925963033500011079e-08, R42 ;  /* 0x32a570600d2a7823 */ /* 0x000fe2000000012a */
[----:B------:R-:W-:Y:S02]  /*3c80*/  IMAD.SHL.U32 R43, R43, 0x800000, RZ ;  /* 0x008000002b2b7824 */ /* 0x000fe400078e00ff */
[C---:B------:R-:W-:Y:S01]  /*3c90*/  FFMA R31, -R28.reuse, 1.4426950216293334961, -R31 ;  /* 0x3fb8aa3b1c1f7823 */ /* 0x040fe2000000091f */
[----:B----4-:R-:W-:Y:S01]  /*3ca0*/  FFMA R37, R37, R38, 1 ;  /* 0x3f80000025257423 */ /* 0x010fe20000000026 */
[----:B------:R-:W-:Y:S01]  /*3cb0*/  FFMA R54, -R25, 1.925963033500011079e-08, R54 ;  /* 0x32a5706019367823 */ /* 0x000fe20000000136 */
[----:B------:R-:W-:Y:S01]  /*3cc0*/  FFMA R38, R43, R30, 1 ;  /* 0x3f8000002b267423 */ /* 0x000fe2000000001e */
[----:B------:R2:W-:Y:S01]  /*3cd0*/  MUFU.EX2 R48, R49 ;  /* 0x0000003100307308 */ /* 0x0005e20000000800 */
[----:B-1----:R-:W-:Y:S01]  /*3ce0*/  FFMA R53, R33, R34, 1 ;  /* 0x3f80000021357423 */ /* 0x002fe20000000022 */
[----:B------:R-:W-:Y:S01]  /*3cf0*/  FADD R34, R81, -12583039 ;  /* 0xcb40007f51227421 */ /* 0x000fe20000000000 */
[----:B------:R-:W-:Y:S01]  /*3d00*/  FFMA R31, -R28, 1.925963033500011079e-08, R31 ;  /* 0x32a570601c1f7823 */ /* 0x000fe2000000011f */
[----:B------:R-:W-:Y:S01]  /*3d10*/  IADD3 R30, R82, 0x1800000, RZ ;  /* 0x01800000521e7810 */ /* 0x000fe20007ffe0ff */
[----:B------:R-:W-:-:S02]  /*3d20*/  IMAD.SHL.U32 R41, R41, 0x800000, RZ ;  /* 0x0080000029297824 */ /* 0x000fc400078e00ff */
[----:B------:R-:W-:Y:S01]  /*3d30*/  FFMA R34, -R29, 1.4426950216293334961, -R34 ;  /* 0x3fb8aa3b1d227823 */ /* 0x000fe20000000922 */
[----:B------:R-:W-:Y:S01]  /*3d40*/  SHF.L.U32 R44, R44, 0x17, RZ ;  /* 0x000000172c2c7819 */ /* 0x000fe200000006ff */
[----:B------:R1:W3:Y:S01]  /*3d50*/  MUFU.EX2 R3, R52 ;  /* 0x0000003400037308 */ /* 0x0002e20000000800 */
[----:B--2---:R-:W-:Y:S01]  /*3d60*/  FADD R49, R55, -12583039 ;  /* 0xcb40007f37317421 */ /* 0x004fe20000000000 */
[----:B------:R-:W-:Y:S01]  /*3d70*/  FFMA R34, -R29, 1.925963033500011079e-08, R34 ;  /* 0x32a570601d227823 */ /* 0x000fe20000000122 */
[----:B------:R-:W-:Y:S01]  /*3d80*/  LOP3.LUT R30, R30, 0x7f800000, RZ, 0xc0, !PT ;  /* 0x7f8000001e1e7812 */ /* 0x000fe200078ec0ff */
[----:B------:R-:W-:Y:S02]  /*3d90*/  IMAD.SHL.U32 R47, R47, 0x800000, RZ ;  /* 0x008000002f2f7824 */ /* 0x000fe400078e00ff */
[----:B------:R-:W-:Y:S01]  /*3da0*/  FFMA R77, -R26, 1.4426950216293334961, -R49 ;  /* 0x3fb8aa3b1a4d7823 */ /* 0x000fe20000000931 */
[----:B------:R-:W-:Y:S01]  /*3db0*/  SHF.L.U32 R39, R39, 0x17, RZ ;  /* 0x0000001727277819 */ /* 0x000fe200000006ff */
[----:B------:R-:W-:Y:S01]  /*3dc0*/  IMAD.SHL.U32 R50, R50, 0x800000, RZ ;  /* 0x0080000032327824 */ /* 0x000fe200078e00ff */
[----:B------:R-:W2:Y:S01]  /*3dd0*/  MUFU.EX2 R42, R42 ;  /* 0x0000002a002a7308 */ /* 0x000ea20000000800 */
[----:B-1----:R-:W-:Y:S01]  /*3de0*/  FFMA R52, -R27, 1.4426950216293334961, -R32 ;  /* 0x3fb8aa3b1b347823 */ /* 0x002fe20000000920 */
[----:B------:R-:W-:Y:S01]  /*3df0*/  FFMA R77, -R26, 1.925963033500011079e-08, R77 ;  /* 0x32a570601a4d7823 */ /* 0x000fe2000000014d */
[----:B------:R-:W-:Y:S01]  /*3e00*/  ISETP.GT.U32.AND P2, PT, R30, 0x1ffffff, PT ;  /* 0x01ffffff1e00780c */ /* 0x000fe20003f44070 */
[----:B------:R-:W-:-:S02]  /*3e10*/  IMAD.SHL.U32 R35, R35, 0x800000, RZ ;  /* 0x0080000023237824 */ /* 0x000fc400078e00ff */
[----:B------:R-:W-:Y:S01]  /*3e20*/  FFMA R52, -R27, 1.925963033500011079e-08, R52 ;  /* 0x32a570601b347823 */ /* 0x000fe20000000134 */
[----:B------:R-:W-:Y:S01]  /*3e30*/  SHF.L.U32 R55, R55, 0x17, RZ ;  /* 0x0000001737377819 */ /* 0x000fe200000006ff */
[----:B------:R-:W-:Y:S01]  /*3e40*/  IMAD.SHL.U32 R51, R51, 0x800000, RZ ;  /* 0x0080000033337824 */ /* 0x000fe200078e00ff */
[----:B------:R-:W1:Y:S01]  /*3e50*/  MUFU.EX2 R49, R54 ;  /* 0x0000003600317308 */ /* 0x000e620000000800 */
[----:B------:R-:W-:Y:S01]  /*3e60*/  SHF.L.U32 R81, R81, 0x17, RZ ;  /* 0x0000001751517819 */ /* 0x000fe200000006ff */
[----:B------:R-:W-:Y:S01]  /*3e70*/  IMAD.SHL.U32 R46, R46, 0x800000, RZ ;  /* 0x008000002e2e7824 */ /* 0x000fe200078e00ff */
[----:B------:R-:W-:Y:S01]  /*3e80*/  BSSY B1, `(.L_x_55) ;  /* 0x000001d000017945 */ /* 0x000fe20003800000 */
[----:B------:R-:W-:Y:S02]  /*3e90*/  IMAD.SHL.U32 R79, R79, 0x800000, RZ ;  /* 0x008000004f4f7824 */ /* 0x000fe400078e00ff */
[----:B------:R-:W-:Y:S01]  /*3ea0*/  FFMA R45, R44, R45, 1 ;  /* 0x3f8000002c2d7423 */ /* 0x000fe2000000002d */
[----:B------:R-:W-:-:S02]  /*3eb0*/  IMAD.SHL.U32 R80, R80, 0x800000, RZ ;  /* 0x0080000050507824 */ /* 0x000fc400078e00ff */
[----:B---3--:R-:W-:Y:S01]  /*3ec0*/  FFMA R43, R50, R3, 1 ;  /* 0x3f800000322b7423 */ /* 0x008fe20000000003 */
[----:B------:R-:W3:Y:S01]  /*3ed0*/  MUFU.EX2 R32, R77 ;  /* 0x0000004d00207308 */ /* 0x000ee20000000800 */
[----:B--2---:R-:W-:Y:S01]  /*3ee0*/  FFMA R41, R41, R42, 1 ;  /* 0x3f80000029297423 */ /* 0x004fe2000000002a */
[----:B------:R-:W-:Y:S01]  /*3ef0*/  FFMA R42, R47, R48, 1 ;  /* 0x3f8000002f2a7423 */ /* 0x000fe20000000030 */
[----:B------:R-:W-:Y:S01]  /*3f00*/  FFMA R36, R35, R36, 1 ;  /* 0x3f80000023247423 */ /* 0x000fe20000000024 */
[----:B------:R-:W-:Y:S01]  /*3f10*/  FFMA R40, R39, R40, 1 ;  /* 0x3f80000027287423 */ /* 0x000fe20000000028 */
[----:B------:R-:W-:-:S03]  /*3f20*/  FFMA R44, R51, R0, 1 ;  /* 0x3f800000332c7423 */ /* 0x000fc60000000000 */
[----:B------:R-:W2:Y:S01]  /*3f30*/  MUFU.EX2 R52, R52 ;  /* 0x0000003400347308 */ /* 0x000ea20000000800 */
[----:B-1----:R-:W-:-:S07]  /*3f40*/  FFMA R47, R46, R49, 1 ;  /* 0x3f8000002e2f7423 */ /* 0x002fce0000000031 */
[----:B------:R-:W1:Y:S01]  /*3f50*/  MUFU.EX2 R31, R31 ;  /* 0x0000001f001f7308 */ /* 0x000e620000000800 */
[----:B---3--:R-:W-:-:S07]  /*3f60*/  FFMA R50, R55, R32, 1 ;  /* 0x3f80000037327423 */ /* 0x008fce0000000020 */
[----:B------:R-:W3:Y:S01]  /*3f70*/  MUFU.EX2 R34, R34 ;  /* 0x0000002200227308 */ /* 0x000ee20000000800 */
[----:B--2---:R-:W-:Y:S01]  /*3f80*/  FFMA R79, R79, R52, 1 ;  /* 0x3f8000004f4f7423 */ /* 0x004fe20000000034 */
[----:B-1----:R-:W-:Y:S01]  /*3f90*/  FFMA R80, R80, R31, 1 ;  /* 0x3f80000050507423 */ /* 0x002fe2000000001f */
[----:B---3--:R-:W-:Y:S01]  /*3fa0*/  FFMA R81, R81, R34, 1 ;  /* 0x3f80000051517423 */ /* 0x008fe20000000022 */
[----:B------:R-:W-:Y:S06]  /*3fb0*/  @P2 BRA `(.L_x_56) ;  /* 0x0000000000142947 */ /* 0x000fec0003800000 */
[----:B------:R-:W-:Y:S01]  /*3fc0*/  IMAD.MOV.U32 R3, RZ, RZ, R82 ;  /* 0x000000ffff037224 */ /* 0x000fe200078e0052 */
[----:B------:R-:W-:-:S07]  /*3fd0*/  MOV R48, 0x3ff0 ;  /* 0x00003ff000307802 */ /* 0x000fce0000000f00 */
[----:B------:R-:W-:Y:S05]  /*3fe0*/  CALL.REL.NOINC `($__internal_0_$__cuda_sm20_rcp_rn_f32_slowpath) ;  /* 0x0000006c00bc7944 */ /* 0x000fea0003c00000 */
[----:B------:R-:W-:Y:S01]  /*3ff0*/  IMAD.MOV.U32 R33, RZ, RZ, R0 ;  /* 0x000000ffff217224 */ /* 0x000fe200078e0000 */
[----:B------:R-:W-:Y:S06]  /*4000*/  BRA `(.L_x_57) ;  /* 0x0000000000107947 */ /* 0x000fec0003800000 */
.L_x_56:
[----:B------:R-:W1:Y:S02]  /*4010*/  MUFU.RCP R33, R82 ;  /* 0x0000005200217308 */ /* 0x000e640000001000 */
[----:B-1----:R-:W-:-:S04]  /*4020*/  FFMA R0, R82, R33, -1 ;  /* 0xbf80000052007423 */ /* 0x002fc80000000021 */
[----:B------:R-:W-:-:S04]  /*4030*/  FADD.FTZ R0, -R0, -RZ ;  /* 0x800000ff00007221 */ /* 0x000fc80000010100 */
[----:B------:R-:W-:-:S07]  /*4040*/  FFMA R33, R33, R0, R33 ;  /* 0x0000000021217223 */ /* 0x000fce0000000021 */
.L_x_57:
[----:B------:R-:W-:Y:S05]  /*4050*/  BSYNC B1 ;  /* 0x0000000000017941 */ /* 0x000fea0003800000 */
.L_x_55:
[----:B------:R-:W-:Y:S01]  /*4060*/  IADD3 R0, R53, 0x1800000, RZ ;  /* 0x0180000035007810 */ /* 0x000fe20007ffe0ff */
[----:B------:R-:W-:Y:S03]  /*4070*/  BSSY B1, `(.L_x_58) ;  /* 0x000000d000017945 */ /* 0x000fe60003800000 */
[----:B------:R-:W-:-:S04]  /*4080*/  LOP3.LUT R0, R0, 0x7f800000, RZ, 0xc0, !PT ;  /* 0x7f80000000007812 */ /* 0x000fc800078ec0ff */
[----:B------:R-:W-:-:S13]  /*4090*/  ISETP.GT.U32.AND P2, PT, R0, 0x1ffffff, PT ;  /* 0x01ffffff0000780c */ /* 0x000fda0003f44070 */
[----:B------:R-:W-:Y:S05]  /*40a0*/  @P2 BRA `(.L_x_59) ;  /* 0x0000000000142947 */ /* 0x000fea0003800000 */
[----:B------:R-:W-:Y:S01]  /*40b0*/  IMAD.MOV.U32 R3, RZ, RZ, R53 ;  /* 0x000000ffff037224 */ /* 0x000fe200078e0035 */
[----:B------:R-:W-:-:S07]  /*40c0*/  MOV R48, 0x40e0 ;  /* 0x000040e000307802 */ /* 0x000fce0000000f00 */
[----:B------:R-:W-:Y:S05]  /*40d0*/  CALL.REL.NOINC `($__internal_0_$__cuda_sm20_rcp_rn_f32_slowpath) ;  /* 0x0000006c00807944 */ /* 0x000fea0003c00000 */
[----:B------:R-:W-:Y:S01]  /*40e0*/  IMAD.MOV.U32 R32, RZ, RZ, R0 ;  /* 0x000000ffff207224 */ /* 0x000fe200078e0000 */
[----:B------:R-:W-:Y:S06]  /*40f0*/  BRA `(.L_x_60) ;  /* 0x0000000000107947 */ /* 0x000fec0003800000 */
.L_x_59:
[----:B------:R-:W1:Y:S02]  /*4100*/  MUFU.RCP R32, R53 ;  /* 0x0000003500207308 */ /* 0x000e640000001000 */
[----:B-1----:R-:W-:-:S04]  /*4110*/  FFMA R0, R53, R32, -1 ;  /* 0xbf80000035007423 */ /* 0x002fc80000000020 */
[----:B------:R-:W-:-:S04]  /*4120*/  FADD.FTZ R3, -R0, -RZ ;  /* 0x800000ff00037221 */ /* 0x000fc80000010100 */
[----:B------:R-:W-:-:S07]  /*4130*/  FFMA R32, R32, R3, R32 ;  /* 0x0000000320207223 */ /* 0x000fce0000000020 */
.L_x_60:
[----:B------:R-:W-:Y:S05]  /*4140*/  BSYNC B1 ;  /* 0x0000000000017941 */ /* 0x000fea0003800000 */
.L_x_58:
        /* <DEDUP_REMOVED lines=10> */
.L_x_62:
[----:B------:R-:W1:Y:S02]  /*41f0*/  MUFU.RCP R35, R36 ;  /* 0x0000002400237308 */ /* 0x000e640000001000 */
[----:B-1----:R-:W-:-:S04]  /*4200*/  FFMA R0, R36, R35, -1 ;  /* 0xbf80000024007423 */ /* 0x002fc80000000023 */
[----:B------:R-:W-:-:S04]  /*4210*/  FADD.FTZ R0, -R0, -RZ ;  /* 0x800000ff00007221 */ /* 0x000fc80000010100 */
[----:B------:R-:W-:-:S07]  /*4220*/  FFMA R35, R35, R0, R35 ;  /* 0x0000000023237223 */ /* 0x000fce0000000023 */
.L_x_63:
[----:B------:R-:W-:Y:S05]  /*4230*/  BSYNC B1 ;  /* 0x0000000000017941 */ /* 0x000fea0003800000 */
.L_x_61:
        /* <DEDUP_REMOVED lines=10> */
.L_x_65:
[----:B------:R-:W1:Y:S02]  /*42e0*/  MUFU.RCP R34, R37 ;  /* 0x0000002500227308 */ /* 0x000e640000001000 */
[----:B-1----:R-:W-:-:S04]  /*42f0*/  FFMA R0, R37, R34, -1 ;  /* 0xbf80000025007423 */ /* 0x002fc80000000022 */
[----:B------:R-:W-:-:S04]  /*4300*/  FADD.FTZ R3, -R0, -RZ ;  /* 0x800000ff00037221 */ /* 0x000fc80000010100 */
[----:B------:R-:W-:-:S07]  /*4310*/  FFMA R34, R34, R3, R34 ;  /* 0x0000000322227223 */ /* 0x000fce0000000022 */
.L_x_66:
[----:B------:R-:W-:Y:S05]  /*4320*/  BSYNC B1 ;  /* 0x0000000000017941 */ /* 0x000fea0003800000 */
.L_x_64:
        /* <DEDUP_REMOVED lines=10> */
.L_x_68:
[----:B------:R-:W1:Y:S02]  /*43d0*/  MUFU.RCP R37, R40 ;  /* 0x0000002800257308 */ /* 0x000e640000001000 */
[----:B-1----:R-:W-:-:S04]  /*43e0*/  FFMA R0, R40, R37, -1 ;  /* 0xbf80000028007423 */ /* 0x002fc80000000025 */
[----:B------:R-:W-:-:S04]  /*43f0*/  FADD.FTZ R0, -R0, -RZ ;  /* 0x800000ff00007221 */ /* 0x000fc80000010100 */
[----:B------:R-:W-:-:S07]  /*4400*/  FFMA R37, R37, R0, R37 ;  /* 0x0000000025257223 */ /* 0x000fce0000000025 */
.L_x_69:
[----:B------:R-:W-:Y:S05]  /*4410*/  BSYNC B1 ;  /* 0x0000000000017941 */ /* 0x000fea0003800000 */
.L_x_67:
        /* <DEDUP_REMOVED lines=8> */
[----:B------:R-:W-:Y:S01]  /*44a0*/  MOV R36, R0 ;  /* 0x0000000000247202 */ /* 0x000fe20000000f00 */
[----:B------:R-:W-:Y:S06]  /*44b0*/  BRA `(.L_x_72) ;  /* 0x0000000000107947 */ /* 0x000fec0003800000 */
.L_x_71:
[----:B------:R-:W1:Y:S02]  /*44c0*/  MUFU.RCP R36, R41 ;  /* 0x0000002900247308 */ /* 0x000e640000001000 */
[----:B-1----:R-:W-:-:S04]  /*44d0*/  FFMA R0, R41, R36, -1 ;  /* 0xbf80000029007423 */ /* 0x002fc80000000024 */
[----:B------:R-:W-:-:S04]  /*44e0*/  FADD.FTZ R3, -R0, -RZ ;  /* 0x800000ff00037221 */ /* 0x000fc80000010100 */
[----:B------:R-:W-:-:S07]  /*44f0*/  FFMA R36, R36, R3, R36 ;  /* 0x0000000324247223 */ /* 0x000fce0000000024 */
.L_x_72:
[----:B------:R-:W-:Y:S05]  /*4500*/  BSYNC B1 ;  /* 0x0000000000017941 */ /* 0x000fea0003800000 */
.L_x_70:
[----:B------:R-:W-:Y:S01]  /*4510*/  VIADD R0, R38, 0x1800000 ;  /* 0x0180000026007836 */ /* 0x000fe20000000000 */
[----:B------:R-:W-:Y:S04]  /*4520*/  BSSY B1, `(.L_x_73) ;  /* 0x000000d000017945 */ /* 0x000fe80003800000 */
[----:B------:R-:W-:-:S04]  /*4530*/  LOP3.LUT R0, R0, 0x7f800000, RZ, 0xc0, !PT ;  /* 0x7f80000000007812 */ /* 0x000fc800078ec0ff */
[----:B------:R-:W-:-:S13]  /*4540*/  ISETP.GT.U32.AND P2, PT, R0, 0x1ffffff, PT ;  /* 0x01ffffff0000780c */ /* 0x000fda0003f44070 */
[----:B------:R-:W-:Y:S05]  /*4550*/  @P2 BRA `(.L_x_74) ;  /* 0x0000000000142947 */ /* 0x000fea0003800000 */
[----:B------:R-:W-:Y:S02]  /*4560*/  MOV R3, R38 ;  /* 0x0000002600037202 */ /* 0x000fe40000000f00 */
[----:B------:R-:W-:-:S07]  /*4570*/  MOV R48, 0x4590 ;  /* 0x0000459000307802 */ /* 0x000fce0000000f00 */
[----:B------:R-:W-:Y:S05]  /*4580*/  CALL.REL.NOINC `($__internal_0_$__cuda_sm20_rcp_rn_f32_slowpath) ;  /* 0x0000006800547944 */ /* 0x000fea0003c00000 */
[----:B------:R-:W-:Y:S01]  /*4590*/  IMAD.MOV.U32 R39, RZ, RZ, R0 ;  /* 0x000000ffff277224 */ /* 0x000fe200078e0000 */
[----:B------:R-:W-:Y:S06]  /*45a0*/  BRA `(.L_x_75) ;  /* 0x0000000000107947 */ /* 0x000fec0003800000 */
.L_x_74:
[----:B------:R-:W1:Y:S02]  /*45b0*/  MUFU.RCP R39, R38 ;  /* 0x0000002600277308 */ /* 0x000e640000001000 */
[----:B-1----:R-:W-:-:S04]  /*45c0*/  FFMA R0, R38, R39, -1 ;  /* 0xbf80000026007423 */ /* 0x002fc80000000027 */
[----:B------:R-:W-:-:S04]  /*45d0*/  FADD.FTZ R0, -R0, -RZ ;  /* 0x800000ff00007221 */ /* 0x000fc80000010100 */
[----:B------:R-:W-:-:S07]  /*45e0*/  FFMA R39, R39, R0, R39 ;  /* 0x0000000027277223 */ /* 0x000fce0000000027 */
.L_x_75:
[----:B------:R-:W-:Y:S05]  /*45f0*/  BSYNC B1 ;  /* 0x0000000000017941 */ /* 0x000fea0003800000 */
.L_x_73:
        /* <DEDUP_REMOVED lines=10> */
.L_x_77:
[----:B------:R-:W1:Y:S02]  /*46a0*/  MUFU.RCP R38, R45 ;  /* 0x0000002d00267308 */ /* 0x000e640000001000 */
[----:B-1----:R-:W-:-:S04]  /*46b0*/  FFMA R0, R45, R38, -1 ;  /* 0xbf8000002d007423 */ /* 0x002fc80000000026 */
[----:B------:R-:W-:-:S04]  /*46c0*/  FADD.FTZ R3, -R0, -RZ ;  /* 0x800000ff00037221 */ /* 0x000fc80000010100 */
[----:B------:R-:W-:-:S07]  /*46d0*/  FFMA R38, R38, R3, R38 ;  /* 0x0000000326267223 */ /* 0x000fce0000000026 */
.L_x_78:
[----:B------:R-:W-:Y:S05]  /*46e0*/  BSYNC B1 ;  /* 0x0000000000017941 */ /* 0x000fea0003800000 */
.L_x_76:
        /* <DEDUP_REMOVED lines=10> */
.L_x_80:
[----:B------:R-:W1:Y:S02]  /*4790*/  MUFU.RCP R41, R42 ;  /* 0x0000002a00297308 */ /* 0x000e640000001000 */
[----:B-1----:R-:W-:-:S04]  /*47a0*/  FFMA R0, R42, R41, -1 ;  /* 0xbf8000002a007423 */ /* 0x002fc80000000029 */
[----:B------:R-:W-:-:S04]  /*47b0*/  FADD.FTZ R0, -R0, -RZ ;  /* 0x800000ff00007221 */ /* 0x000fc80000010100 */
[----:B------:R-:W-:-:S07]  /*47c0*/  FFMA R41, R41, R0, R41 ;  /* 0x0000000029297223 */ /* 0x000fce0000000029 */
.L_x_81:
[----:B------:R-:W-:Y:S05]  /*47d0*/  BSYNC B1 ;  /* 0x0000000000017941 */ /* 0x000fea0003800000 */
.L_x_79:
        /* <DEDUP_REMOVED lines=10> */
.L_x_83:
[----:B------:R-:W1:Y:S02]  /*4880*/  MUFU.RCP R40, R43 ;  /* 0x0000002b00287308 */ /* 0x000e640000001000 */
[----:B-1----:R-:W-:-:S04]  /*4890*/  FFMA R0, R43, R40, -1 ;  /* 0xbf8000002b007423 */ /* 0x002fc80000000028 */
[----:B------:R-:W-:-:S04]  /*48a0*/  FADD.FTZ R3, -R0, -RZ ;  /* 0x800000ff00037221 */ /* 0x000fc80000010100 */
[----:B------:R-:W-:-:S07]  /*48b0*/  FFMA R40, R40, R3, R40 ;  /* 0x0000000328287223 */ /* 0x000fce0000000028 */
.L_x_84:
[----:B------:R-:W-:Y:S05]  /*48c0*/  BSYNC B1 ;  /* 0x0000000000017941 */ /* 0x000fea0003800000 */
.L_x_82:
        /* <DEDUP_REMOVED lines=10> */
.L_x_86:
[----:B------:R-:W1:Y:S02]  /*4970*/  MUFU.RCP R43, R44 ;  /* 0x0000002c002b7308 */ /* 0x000e640000001000 */
[----:B-1----:R-:W-:-:S04]  /*4980*/  FFMA R0, R44, R43, -1 ;  /* 0xbf8000002c007423 */ /* 0x002fc8000000002b */
[----:B------:R-:W-:-:S04]  /*4990*/  FADD.FTZ R0, -R0, -RZ ;  /* 0x800000ff00007221 */ /* 0x000fc80000010100 */
[----:B------:R-:W-:-:S07]  /*49a0*/  FFMA R43, R43, R0, R43 ;  /* 0x000000002b2b7223 */ /* 0x000fce000000002b */
.L_x_87:
[----:B------:R-:W-:Y:S05]  /*49b0*/  BSYNC B1 ;  /* 0x0000000000017941 */ /* 0x000fea0003800000 */
.L_x_85:
        /* <DEDUP_REMOVED lines=10> */
.L_x_89:
[----:B------:R-:W1:Y:S02]  /*4a60*/  MUFU.RCP R42, R47 ;  /* 0x0000002f002a7308 */ /* 0x000e640000001000 */
[----:B-1----:R-:W-:-:S04]  /*4a70*/  FFMA R0, R47, R42, -1 ;  /* 0xbf8000002f007423 */ /* 0x002fc8000000002a */
[----:B------:R-:W-:-:S04]  /*4a80*/  FADD.FTZ R3, -R0, -RZ ;  /* 0x800000ff00037221 */ /* 0x000fc80000010100 */
[----:B------:R-:W-:-:S07]  /*4a90*/  FFMA R42, R42, R3, R42 ;  /* 0x000000032a2a7223 */ /* 0x000fce000000002a */
.L_x_90:
[----:B------:R-:W-:Y:S05]  /*4aa0*/  BSYNC B1 ;  /* 0x0000000000017941 */ /* 0x000fea0003800000 */
.L_x_88:
        /* <DEDUP_REMOVED lines=10> */
.L_x_92:
[----:B------:R-:W1:Y:S02]  /*4b50*/  MUFU.RCP R45, R50 ;  /* 0x00000032002d7308 */ /* 0x000e640000001000 */
[----:B-1----:R-:W-:-:S04]  /*4b60*/  FFMA R0, R50, R45, -1 ;  /* 0xbf80000032007423 */ /* 0x002fc8000000002d */
[----:B------:R-:W-:-:S04]  /*4b70*/  FADD.FTZ R0, -R0, -RZ ;  /* 0x800000ff00007221 */ /* 0x000fc80000010100 */
[----:B------:R-:W-:-:S07]  /*4b80*/  FFMA R45, R45, R0, R45 ;  /* 0x000000002d2d7223 */ /* 0x000fce000000002d */
.L_x_93:
[----:B------:R-:W-:Y:S05]  /*4b90*/  BSYNC B1 ;  /* 0x0000000000017941 */ /* 0x000fea0003800000 */
.L_x_91:
        /* <DEDUP_REMOVED lines=10> */
.L_x_95:
[----:B------:R-:W1:Y:S02]  /*4c40*/  MUFU.RCP R44, R79 ;  /* 0x0000004f002c7308 */ /* 0x000e640000001000 */
[----:B-1----:R-:W-:-:S04]  /*4c50*/  FFMA R0, R79, R44, -1 ;  /* 0xbf8000004f007423 */ /* 0x002fc8000000002c */
[----:B------:R-:W-:-:S04]  /*4c60*/  FADD.FTZ R3, -R0, -RZ ;  /* 0x800000ff00037221 */ /* 0x000fc80000010100 */
[----:B------:R-:W-:-:S07]  /*4c70*/  FFMA R44, R44, R3, R44 ;  /* 0x000000032c2c7223 */ /* 0x000fce000000002c */
.L_x_96:
[----:B------:R-:W-:Y:S05]  /*4c80*/  BSYNC B1 ;  /* 0x0000000000017941 */ /* 0x000fea0003800000 */
.L_x_94:
        /* <DEDUP_REMOVED lines=10> */
.L_x_98:
[----:B------:R-:W1:Y:S02]  /*4d30*/  MUFU.RCP R47, R80 ;  /* 0x00000050002f7308 */ /* 0x000e640000001000 */
[----:B-1----:R-:W-:-:S04]  /*4d40*/  FFMA R0, R80, R47, -1 ;  /* 0xbf80000050007423 */ /* 0x002fc8000000002f */
[----:B------:R-:W-:-:S04]  /*4d50*/  FADD.FTZ R0, -R0, -RZ ;  /* 0x800000ff00007221 */ /* 0x000fc80000010100 */
[----:B------:R-:W-:-:S07]  /*4d60*/  FFMA R47, R47, R0, R47 ;  /* 0x000000002f2f7223 */ /* 0x000fce000000002f */
.L_x_99:
[----:B------:R-:W-:Y:S05]  /*4d70*/  BSYNC B1 ;  /* 0x0000000000017941 */ /* 0x000fea0003800000 */
.L_x_97:
        /* <DEDUP_REMOVED lines=8> */
[----:B------:R-:W-:Y:S05]  /*4e00*/  BRA `(.L_x_102) ;  /* 0x0000000000107947 */ /* 0x000fea0003800000 */
.L_x_101:
[----:B------:R-:W1:Y:S02]  /*4e10*/  MUFU.RCP R0, R81 ;  /* 0x0000005100007308 */ /* 0x000e640000001000 */
[----:B-1----:R-:W-:-:S04]  /*4e20*/  FFMA R3, R81, R0, -1 ;  /* 0xbf80000051037423 */ /* 0x002fc80000000000 */
[----:B------:R-:W-:-:S04]  /*4e30*/  FADD.FTZ R3, -R3, -RZ ;  /* 0x800000ff03037221 */ /* 0x000fc80000010100 */
[----:B------:R-:W-:-:S07]  /*4e40*/  FFMA R0, R0, R3, R0 ;  /* 0x0000000300007223 */ /* 0x000fce0000000000 */
.L_x_102:
[----:B------:R-:W-:Y:S05]  /*4e50*/  BSYNC B1 ;  /* 0x0000000000017941 */ /* 0x000fea0003800000 */
.L_x_100:
[----:B------:R-:W-:Y:S01]  /*4e60*/  FMUL R33, R8, R33 ;  /* 0x0000002108217220 */ /* 0x000fe20000400000 */
        /* <DEDUP_REMOVED lines=15> */
[----:B------:R-:W-:-:S02]  /*4f60*/  SHF.R.U32.HI R3, RZ, 0x4, R18 ;  /* 0x00000004ff037819 */ /* 0x000fc40000011612 */
[----:B------:R-:W-:Y:S02]  /*4f70*/  F2FP.SATFINITE.E4M3.F32.PACK_AB_MERGE_C R32, R32, R33, RZ ;  /* 0x000000212020723e */ /* 0x000fe400048070ff */
[----:B------:R-:W-:Y:S02]  /*4f80*/  LOP3.LUT P2, RZ, R3, 0x1, RZ, 0xc0, !PT ;  /* 0x0000000103ff7812 */ /* 0x000fe4000784c0ff */
[----:B------:R-:W-:Y:S02]  /*4f90*/  F2FP.SATFINITE.E4M3.F32.PACK_AB_MERGE_C R34, R34, R35, RZ ;  /* 0x000000232222723e */ /* 0x000fe400048070ff */
[----:B------:R-:W-:Y:S02]  /*4fa0*/  F2FP.SATFINITE.E4M3.F32.PACK_AB_MERGE_C R36, R36, R37, RZ ;  /* 0x000000252424723e */ /* 0x000fe400048070ff */
[----:B------:R-:W-:Y:S02]  /*4fb0*/  F2FP.SATFINITE.E4M3.F32.PACK_AB_MERGE_C R38, R38, R39, RZ ;  /* 0x000000272626723e */ /* 0x000fe400048070ff */
[----:B------:R-:W-:-:S02]  /*4fc0*/  F2FP.SATFINITE.E4M3.F32.PACK_AB_MERGE_C R41, R40, R41, RZ ;  /* 0x000000292829723e */ /* 0x000fc400048070ff */
[----:B------:R-:W-:Y:S02]  /*4fd0*/  F2FP.SATFINITE.E4M3.F32.PACK_AB_MERGE_C R43, R42, R43, RZ ;  /* 0x0000002b2a2b723e */ /* 0x000fe400048070ff */
[----:B------:R-:W-:Y:S02]  /*4fe0*/  F2FP.SATFINITE.E4M3.F32.PACK_AB_MERGE_C R45, R44, R45, RZ ;  /* 0x0000002d2c2d723e */ /* 0x000fe400048070ff */
[----:B------:R-:W-:Y:S02]  /*4ff0*/  F2FP.SATFINITE.E4M3.F32.PACK_AB_MERGE_C R47, R0, R47, RZ ;  /* 0x0000002f002f723e */ /* 0x000fe400048070ff */
[----:B------:R-:W-:Y:S01]  /*5000*/  MOV R3, 0x10 ;  /* 0x0000001000037802 */ /* 0x000fe20000000f00 */
[----:B------:R-:W-:Y:S06]  /*5010*/  @P5 BRA `(.L_x_103) ;  /* 0x0000000000045947 */ /* 0x000fec0003800000 */
[----:B------:R-:W-:-:S04]  /*5020*/  DEPBAR.LE SB0, 0x1 ;  /* 0x000080400000791a */ /* 0x000fc80000000000 */
.L_x_103:
[----:B------:R-:W-:Y:S05]  /*5030*/  WARPSYNC.ALL ;  /* 0x0000000000007948 */ /* 0x000fea0003800000 */
[----:B------:R-:W-:Y:S01]  /*5040*/  BAR.SYNC.DEFER_BLOCKING 0x1, 0x100 ;  /* 0x0044000000007b1d */ /* 0x000fe20000010000 */
[----:B------:R-:W-:-:S05]  /*5050*/  SEL R3, R3, 0xfffffff0, !P2 ;  /* 0xfffffff003037807 */ /* 0x000fca0005000000 */
[----:B------:R-:W-:Y:S01]  /*5060*/  IMAD.IADD R8, R60, 0x1, R3 ;  /* 0x000000013c087824 */ /* 0x000fe200078e0203 */
[----:B------:R-:W-:Y:S01]  /*5070*/  BSSY B0, `(.L_x_104) ;  /* 0x0000016000007945 */ /* 0x000fe20003800000 */
[----:B------:R1:W-:Y:S04]  /*5080*/  STS.U16 [R57+UR49+0x2200], R32 ;  /* 0x0022002039007988 */ /* 0x0003e80008000431 */
[----:B------:R1:W-:Y:S04]  /*5090*/  STS.U16 [R57+UR49+0x2300], R34 ;  /* 0x0023002239007988 */ /* 0x0003e80008000431 */
[----:B------:R1:W-:Y:S04]  /*50a0*/  STS.U16 [R57+UR49+0x2208], R36 ;  /* 0x0022082439007988 */ /* 0x0003e80008000431 */
[----:B------:R1:W-:Y:S04]  /*50b0*/  STS.U16 [R57+UR49+0x2308], R38 ;  /* 0x0023082639007988 */ /* 0x0003e80008000431 */
[----:B------:R1:W-:Y:S04]  /*50c0*/  STS.U16 [R8+0x2200], R41 ;  /* 0x0022002908007388 */ /* 0x0003e80000000400 */
[----:B------:R1:W-:Y:S04]  /*50d0*/  STS.U16 [R8+0x2300], R43 ;  /* 0x0023002b08007388 */ /* 0x0003e80000000400 */
[----:B------:R1:W-:Y:S04]  /*50e0*/  STS.U16 [R8+0x2208], R45 ;  /* 0x0022082d08007388 */ /* 0x0003e80000000400 */
[----:B------:R1:W-:Y:S01]  /*50f0*/  STS.U16 [R8+0x2308], R47 ;  /* 0x0023082f08007388 */ /* 0x0003e20000000400 */
[----:B------:R-:W-:Y:S01]  /*5100*/  @!PT LDS RZ, [RZ] ;  /* 0x00000000fffff984 */ /* 0x000fe20000000800 */
[----:B------:R-:W-:Y:S01]  /*5110*/  @!PT LDS RZ, [RZ] ;  /* 0x00000000fffff984 */ /* 0x000fe20000000800 */
[----:B------:R-:W-:Y:S01]  /*5120*/  @!PT LDS RZ, [RZ] ;  /* 0x00000000fffff984 */ /* 0x000fe20000000800 */
[----:B------:R-:W-:Y:S01]  /*5130*/  @!PT LDS RZ, [RZ] ;  /* 0x00000000fffff984 */ /* 0x000fe20000000800 */
[----:B------:R2:W-:Y:S06]  /*5140*/  MEMBAR.ALL.CTA ;  /* 0x0000000000007992 */ /* 0x0005ec0000008000 */
[----:B--2---:R-:W2:Y:S02]  /*5150*/  FENCE.VIEW.ASYNC.S ;  /* 0x00000000000073c6 */ /* 0x004ea40000000000 */
[----:B--2---:R-:W-:Y:S06]  /*5160*/  BAR.SYNC.DEFER_BLOCKING 0x1, 0x100 ;  /* 0x0044000000007b1d */ /* 0x004fec0000010000 */
[----:B-1----:R-:W-:Y:S05]  /*5170*/  @P5 BRA `(.L_x_105) ;  /* 0x0000000000145947 */ /* 0x002fea0003800000 */
[----:B------:R-:W-:Y:S02]  /*5180*/  UIADD3 UR4, UP0, UR40, 0x4f0, URZ ;  /* 0x000004f028047890 */ /* 0x000fe4000ff1e03f */
[----:B------:R-:W-:Y:S02]  /*5190*/  UIADD3 UR44, UR49, 0x2200, URZ ;  /* 0x00002200312c7890 */ /* 0x000fe4000fffe03f */
[----:B------:R-:W-:-:S09]  /*51a0*/  UIADD3.X UR5, URZ, UR41, URZ, UP0, !UPT ;  /* 0x000000293f057290 */ /* 0x000fd200087fe43f */
[----:B------:R1:W-:Y:S02]  /*51b0*/  UTMASTG.3D [UR44], [UR4] ;  /* 0x0000002c040073b5 */ /* 0x0003e40008010000 */
[----:B-1----:R0:W-:Y:S02]  /*51c0*/  UTMACMDFLUSH ;  /* 0x00000000000079b7 */ /* 0x0021e40000000000 */
.L_x_105:
[----:B------:R-:W-:Y:S05]  /*51d0*/  BSYNC B0 ;  /* 0x0000000000007941 */ /* 0x000fea0003800000 */
.L_x_104:
[----:B------:R-:W-:Y:S04]  /*51e0*/  BSSY B0, `(.L_x_106) ;  /* 0x000002e000007945 */ /* 0x000fe80003800000 */
[----:B------:R-:W-:Y:S05]  /*51f0*/  @P0 BRA `(.L_x_107) ;  /* 0x0000000000b00947 */ /* 0x000fea0003800000 */
[----:B------:R-:W-:-:S13]  /*5200*/  ISETP.NE.AND P2, PT, R58, 0x3, PT ;  /* 0x000000033a00780c */ /* 0x000fda0003f45270 */
[----:B------:R-:W-:Y:S05]  /*5210*/  @!P2 BRA `(.L_x_108) ;  /* 0x000000000004a947 */ /* 0x000fea0003800000 */
[----:B------:R-:W-:Y:S01]  /*5220*/  BPT.TRAP 0x1 ;  /* 0x000000040000795c */ /* 0x000fe20000300000 */
.L_x_108:
[----:B------:R-:W-:Y:S01]  /*5230*/  LEA R12, R62, UR49, 0x3 ;  /* 0x000000313e0c7c11 */ /* 0x000fe2000f8e18ff */
[----:B------:R-:W-:Y:S01]  /*5240*/  BSSY B1, `(.L_x_109) ;  /* 0x0000004000017945 */ /* 0x000fe20003800000 */
[----:B------:R-:W-:-:S04]  /*5250*/  SHF.L.U32 R9, R59, 0x1f, RZ ;  /* 0x0000001f3b097819 */ /* 0x000fc800000006ff */
[----:B------:R-:W1:Y:S02]  /*5260*/  SYNCS.PHASECHK.TRANS64.TRYWAIT P0, [R12+URZ+0x110], R9 ;  /* 0x000110090c0075a7 */ /* 0x000e64000800017f */
[----:B-1----:R-:W-:Y:S05]  /*5270*/  @!P0 BRA `(.L_x_110) ;  /* 0x0000005400148947 */ /* 0x002fea0003800000 */
.L_x_239:
[----:B------:R-:W-:Y:S05]  /*5280*/  BSYNC B1 ;  /* 0x0000000000017941 */ /* 0x000fea0003800000 */
.L_x_109:
[----:B------:R-:W-:Y:S04]  /*5290*/  BSSY B1, `(.L_x_111) ;  /* 0x0000011000017945 */ /* 0x000fe80003800000 */
[----:B------:R-:W-:Y:S05]  /*52a0*/  @P1 BRA `(.L_x_112) ;  /* 0x00000000003c1947 */ /* 0x000fea0003800000 */
[----:B------:R-:W-:-:S05]  /*52b0*/  LEA R13, R62, R57, 0xc ;  /* 0x000000393e0d7211 */ /* 0x000fca00078e60ff */
[----:B------:R-:W-:Y:S01]  /*52c0*/  VIADD R0, R13, UR49 ;  /* 0x000000310d007c36 */ /* 0x000fe20008000000 */
[----:B------:R-:W-:Y:S04]  /*52d0*/  LDS.U16 R7, [R13+UR49+0x300] ;  /* 0x000300310d077984 */ /* 0x000fe80008000400 */
[----:B------:R-:W-:Y:S01]  /*52e0*/  IADD3 R11, R0, R3, RZ ;  /* 0x00000003000b7210 */ /* 0x000fe20007ffe0ff */
[----:B------:R-:W-:Y:S04]  /*52f0*/  LDS.U16 R6, [R13+UR49+0x308] ;  /* 0x000308310d067984 */ /* 0x000fe80008000400 */
[----:B------:R-:W-:Y:S04]  /*5300*/  LDS.U16 R5, [R11+0x300] ;  /* 0x000300000b057984 */ /* 0x000fe80000000400 */
[----:B------:R-:W2:Y:S04]  /*5310*/  LDS.U16 R4, [R11+0x200] ;  /* 0x000200000b047984 */ /* 0x000ea80000000400 */
[----:B------:R-:W3:Y:S04]  /*5320*/  LDS.U16 R0, [R13+UR49+0x200] ;  /* 0x000200310d007984 */ /* 0x000ee80008000400 */
[----:B------:R-:W4:Y:S04]  /*5330*/  LDS.U16 R3, [R13+UR49+0x208] ;  /* 0x000208310d037984 */ /* 0x000f280008000400 */
[----:B-1----:R-:W-:Y:S04]  /*5340*/  LDS.U16 R9, [R11+0x308] ;  /* 0x000308000b097984 */ /* 0x002fe80000000400 */
[----:B------:R-:W1:Y:S01]  /*5350*/  LDS.U16 R10, [R11+0x208] ;  /* 0x000208000b0a7984 */ /* 0x000e620000000400 */
[----:B--2---:R-:W-:-:S02]  /*5360*/  PRMT R5, R4, 0x5410, R5 ;  /* 0x0000541004057816 */ /* 0x004fc40000000005 */
[----:B---3--:R-:W-:Y:S02]  /*5370*/  PRMT R7, R0, 0x5410, R7 ;  /* 0x0000541000077816 */ /* 0x008fe40000000007 */
[----:B----4-:R-:W-:Y:S02]  /*5380*/  PRMT R6, R3, 0x5410, R6 ;  /* 0x0000541003067816 */ /* 0x010fe40000000006 */
[----:B-1----:R-:W-:-:S07]  /*5390*/  PRMT R4, R10, 0x5410, R9 ;  /* 0x000054100a047816 */ /* 0x002fce0000000009 */
.L_x_112:
[----:B------:R-:W-:Y:S05]  /*53a0*/  BSYNC B1 ;  /* 0x0000000000017941 */ /* 0x000fea0003800000 */
.L_x_111:
        /* <DEDUP_REMOVED lines=8> */
.L_x_113:
[----:B------:R-:W3:Y:S01]  /*5430*/  S2R R3, SR_CgaCtaId ;  /* 0x0000000000037919 */ /* 0x000ee20000008800 */
[----:B------:R-:W-:Y:S01]  /*5440*/  VIADD R0, R12, 0x120 ;  /* 0x000001200c007836 */ /* 0x000fe20000000000 */
[----:B------:R-:W-:-:S04]  /*5450*/  IADD3 R62, R62, 0x1, RZ ;  /* 0x000000013e3e7810 */ /* 0x000fc80007ffe0ff */
[----:B------:R-:W-:-:S04]  /*5460*/  ISETP.NE.AND P0, PT, R62, 0x2, PT ;  /* 0x000000023e00780c */ /* 0x000fc80003f05270 */
[----:B------:R-:W-:Y:S02]  /*5470*/  SEL R62, R62, RZ, P0 ;  /* 0x000000ff3e3e7207 */ /* 0x000fe40000000000 */
[----:B---3--:R-:W-:-:S04]  /*5480*/  PRMT R0, R3, 0x654, R0 ;  /* 0x0000065403007816 */ /* 0x008fc80000000000 */
[----:B--2---:R2:W-:Y:S02]  /*5490*/  SYNCS.ARRIVE.TRANS64.RED.A1T0 RZ, [R0+URZ], RZ ;  /* 0x000000ff00ff79a7 */ /* 0x0045e4000810043f */
[----:B--2---:R-:W-:-:S04]  /*54a0*/  SEL R0, RZ, 0x1, P0 ;  /* 0x00000001ff007807 */ /* 0x004fc80000000000 */
[----:B------:R-:W-:-:S07]  /*54b0*/  LOP3.LUT R59, R59, R0, RZ, 0x3c, !PT ;  /* 0x000000003b3b7212 */ /* 0x000fce00078e3cff */
.L_x_107:
[----:B------:R-:W-:Y:S05]  /*54c0*/  BSYNC B0 ;  /* 0x0000000000007941 */ /* 0x000fea0003800000 */
.L_x_106:
[----:B------:R-:W-:Y:S01]  /*54d0*/  F2FP.F16.E4M3.UNPACK_B R0, R7 ;  /* 0x00000007ff00723e */ /* 0x000fe200020006ff */
[C---:B------:R-:W-:Y:S01]  /*54e0*/  FMUL R14, R56.reuse, R75 ;  /* 0x0000004b380e7220 */ /* 0x040fe20000400000 */
[C---:B-1----:R-:W-:Y:S01]  /*54f0*/  FMUL R9, R56.reuse, R78 ;  /* 0x0000004e38097220 */ /* 0x042fe20000400000 */
[----:B------:R-:W-:Y:S01]  /*5500*/  F2FP.F16.E4M3.UNPACK_B R3, R6 ;  /* 0x00000006ff03723e */ /* 0x000fe200020006ff */
[C---:B------:R-:W-:Y:S01]  /*5510*/  FMUL R20, R56.reuse, R73 ;  /* 0x0000004938147220 */ /* 0x040fe20000400000 */
[--C-:B------:R-:W-:Y:S02]  /*5520*/  HADD2.F32 R10, -RZ, R0.reuse.H0_H0 ;  /* 0x20000000ff0a7230 */ /* 0x100fe40000004100 */
[C---:B------:R-:W-:Y:S01]  /*5530*/  FMUL R11, R56.reuse, R76 ;  /* 0x0000004c380b7220 */ /* 0x040fe20000400000 */
[----:B------:R-:W-:Y:S01]  /*5540*/  HADD2.F32 R12, -RZ, R0.H1_H1 ;  /* 0x30000000ff0c7230 */ /* 0x000fe20000004100 */
[----:B------:R-:W-:Y:S01]  /*5550*/  F2FP.F16.E4M3.UNPACK_B R0, R7.H1 ;  /* 0x00000007ff00723e */ /* 0x000fe200030006ff */
[----:B------:R-:W-:Y:S01]  /*5560*/  FMUL R71, R56, R71 ;  /* 0x0000004738477220 */ /* 0x000fe20000400000 */
[----:B------:R-:W-:Y:S01]  /*5570*/  FFMA R7, R23, R10, R14 ;  /* 0x0000000a17077223 */ /* 0x000fe2000000000e */
[----:B------:R-:W-:-:S02]  /*5580*/  HADD2.F32 R14, -RZ, R3.H1_H1 ;  /* 0x30000003ff0e7230 */ /* 0x000fc40000004100 */
[C---:B------:R-:W-:Y:S01]  /*5590*/  FFMA R9, R23.reuse, R12, R9 ;  /* 0x0000000c17097223 */ /* 0x040fe20000000009 */
[--C-:B------:R-:W-:Y:S02]  /*55a0*/  HADD2.F32 R10, -RZ, R0.reuse.H0_H0 ;  /* 0x20000000ff0a7230 */ /* 0x100fe40000004100 */
[C---:B------:R-:W-:Y:S01]  /*55b0*/  FMUL R13, R56.reuse, R74 ;  /* 0x0000004a380d7220 */ /* 0x040fe20000400000 */
[----:B------:R-:W-:Y:S02]  /*55c0*/  HADD2.F32 R0, -RZ, R0.H1_H1 ;  /* 0x30000000ff007230 */ /* 0x000fe40000004100 */
[C---:B------:R-:W-:Y:S01]  /*55d0*/  FMUL R15, R56.reuse, R72 ;  /* 0x00000048380f7220 */ /* 0x040fe20000400000 */
[----:B------:R-:W-:Y:S01]  /*55e0*/  HADD2.F32 R12, -RZ, R3.H0_H0 ;  /* 0x20000003ff0c7230 */ /* 0x000fe20000004100 */
[----:B------:R-:W-:Y:S01]  /*55f0*/  F2FP.F16.E4M3.UNPACK_B R3, R6.H1 ;  /* 0x00000006ff03723e */ /* 0x000fe200030006ff */
[C---:B------:R-:W-:Y:S01]  /*5600*/  FFMA R6, R23.reuse, R10, R20 ;  /* 0x0000000a17067223 */ /* 0x040fe20000000014 */
[C---:B------:R-:W-:Y:S01]  /*5610*/  FFMA R10, R23.reuse, R0, R11 ;  /* 0x00000000170a7223 */ /* 0x040fe2000000000b */
[----:B------:R-:W-:Y:S01]  /*5620*/  FMUL R20, R56, R69 ;  /* 0x0000004538147220 */ /* 0x000fe20000400000 */
[----:B------:R-:W-:Y:S01]  /*5630*/  FFMA R11, R23, R12, R71 ;  /* 0x0000000c170b7223 */ /* 0x000fe20000000047 */
[----:B------:R-:W-:-:S02]  /*5640*/  HADD2.F32 R0, -RZ, R3.H0_H0 ;  /* 0x20000003ff007230 */ /* 0x000fc40000004100 */
[C---:B------:R-:W-:Y:S01]  /*5650*/  FFMA R12, R23.reuse, R14, R13 ;  /* 0x0000000e170c7223 */ /* 0x040fe2000000000d */
[----:B------:R-:W-:Y:S01]  /*5660*/  HADD2.F32 R14, -RZ, R3.H1_H1 ;  /* 0x30000003ff0e7230 */ /* 0x000fe20000004100 */
[----:B------:R-:W-:Y:S01]  /*5670*/  F2FP.F16.E4M3.UNPACK_B R3, R5 ;  /* 0x00000005ff03723e */ /* 0x000fe200020006ff */
[----:B------:R-:W-:Y:S02]  /*5680*/  IMAD.MOV.U32 R55, RZ, RZ, 0x3bbb989d ;  /* 0x3bbb989dff377424 */ /* 0x000fe400078e00ff */
[C---:B------:R-:W-:Y:S01]  /*5690*/  FFMA R13, R23.reuse, R0, R20 ;  /* 0x00000000170d7223 */ /* 0x040fe20000000014 */
[----:B------:R-:W-:Y:S01]  /*56a0*/  MOV R72, 0x437c0000 ;  /* 0x437c000000487802 */ /* 0x000fe20000000f00 */
[----:B------:R-:W-:Y:S01]  /*56b0*/  FFMA R14, R23, R14, R15 ;  /* 0x0000000e170e7223 */ /* 0x000fe2000000000f */
[----:B------:R-:W-:Y:S01]  /*56c0*/  FFMA.SAT R0, -R7, R55, 0.5 ;  /* 0x3f00000007007423 */ /* 0x000fe20000002137 */
[--C-:B------:R-:W-:Y:S02]  /*56d0*/  HADD2.F32 R20, -RZ, R3.reuse.H0_H0 ;  /* 0x20000003ff147230 */ /* 0x100fe40000004100 */
[----:B------:R-:W-:Y:S01]  /*56e0*/  FMUL R26, R56, R67 ;  /* 0x00000043381a7220 */ /* 0x000fe20000400000 */
[----:B------:R-:W-:-:S02]  /*56f0*/  HADD2.F32 R24, -RZ, R3.H1_H1 ;  /* 0x30000003ff187230 */ /* 0x000fc40000004100 */
[----:B------:R-:W-:Y:S01]  /*5700*/  FFMA.SAT R3, -R9, R55, 0.5 ;  /* 0x3f00000009037423 */ /* 0x000fe20000002137 */
[----:B------:R-:W-:Y:S01]  /*5710*/  FFMA.RM R27, R0, R72, 12582913 ;  /* 0x4b400001001b7423 */ /* 0x000fe20000004048 */
[----:B------:R-:W-:Y:S01]  /*5720*/  F2FP.F16.E4M3.UNPACK_B R0, R5.H1 ;  /* 0x00000005ff00723e */ /* 0x000fe200030006ff */
[----:B------:R-:W-:Y:S01]  /*5730*/  FMUL R15, R56, R70 ;  /* 0x00000046380f7220 */ /* 0x000fe20000400000 */
[----:B------:R-:W-:Y:S01]  /*5740*/  FFMA.RM R29, R3, R72, 12582913 ;  /* 0x4b400001031d7423 */ /* 0x000fe20000004048 */
[-C--:B------:R-:W-:Y:S01]  /*5750*/  FFMA.SAT R3, -R6, R55.reuse, 0.5 ;  /* 0x3f00000006037423 */ /* 0x080fe20000002137 */
[----:B------:R-:W-:Y:S01]  /*5760*/  FFMA R5, R23, R20, R26 ;  /* 0x0000001417057223 */ /* 0x000fe2000000001a */
[----:B------:R-:W-:Y:S01]  /*5770*/  FADD R28, R27, -12583039 ;  /* 0xcb40007f1b1c7421 */ /* 0x000fe20000000000 */
[----:B------:R-:W-:Y:S01]  /*5780*/  FFMA R15, R23, R24, R15 ;  /* 0x00000018170f7223 */ /* 0x000fe2000000000f */
[--C-:B------:R-:W-:Y:S02]  /*5790*/  HADD2.F32 R20, -RZ, R0.reuse.H0_H0 ;  /* 0x20000000ff147230 */ /* 0x100fe40000004100 */
[----:B------:R-:W-:Y:S01]  /*57a0*/  FFMA.SAT R21, -R10, R55, 0.5 ;  /* 0x3f0000000a157423 */ /* 0x000fe20000002137 */
[----:B------:R-:W-:Y:S01]  /*57b0*/  FMUL R24, R56, R65 ;  /* 0x0000004138187220 */ /* 0x000fe20000400000 */
[-C--:B------:R-:W-:Y:S01]  /*57c0*/  FFMA.RM R31, R3, R72.reuse, 12582913 ;  /* 0x4b400001031f7423 */ /* 0x080fe20000004048 */
[----:B------:R-:W-:Y:S01]  /*57d0*/  FFMA R28, -R7, 1.4426950216293334961, -R28 ;  /* 0x3fb8aa3b071c7823 */ /* 0x000fe2000000091c */
[----:B------:R-:W-:Y:S01]  /*57e0*/  FFMA.RM R33, R21, R72, 12582913 ;  /* 0x4b40000115217423 */ /* 0x000fe20000004048 */
[----:B------:R-:W-:Y:S01]  /*57f0*/  FADD R26, R29, -12583039 ;  /* 0xcb40007f1d1a7421 */ /* 0x000fe20000000000 */
[----:B------:R-:W-:Y:S01]  /*5800*/  FFMA R20, R23, R20, R24 ;  /* 0x0000001417147223 */ /* 0x000fe20000000018 */
[----:B------:R-:W-:Y:S01]  /*5810*/  FADD R3, R31, -12583039 ;  /* 0xcb40007f1f037421 */ /* 0x000fe20000000000 */
[----:B------:R-:W-:Y:S01]  /*5820*/  FFMA.SAT R24, -R11, R55, 0.5 ;  /* 0x3f0000000b187423 */ /* 0x000fe20000002137 */
[----:B------:R-:W-:Y:S01]  /*5830*/  FFMA R28, -R7, 1.925963033500011079e-08, R28 ;  /* 0x32a57060071c7823 */ /* 0x000fe2000000011c */
[----:B------:R-:W-:-:S02]  /*5840*/  HADD2.F32 R0, -RZ, R0.H1_H1 ;  /* 0x30000000ff007230 */ /* 0x000fc40000004100 */
[----:B------:R-:W-:Y:S01]  /*5850*/  FADD R21, R33, -12583039 ;  /* 0xcb40007f21157421 */ /* 0x000fe20000000000 */
[C---:B------:R-:W-:Y:S01]  /*5860*/  FFMA R26, -R9.reuse, 1.4426950216293334961, -R26 ;  /* 0x3fb8aa3b091a7823 */ /* 0x040fe2000000091a */
[----:B------:R-:W-:Y:S01]  /*5870*/  FMUL R68, R56, R68 ;  /* 0x0000004438447220 */ /* 0x000fe20000400000 */
[----:B------:R-:W-:Y:S01]  /*5880*/  FFMA R3, -R6, 1.4426950216293334961, -R3 ;  /* 0x3fb8aa3b06037823 */ /* 0x000fe20000000903 */
[----:B------:R-:W-:Y:S01]  /*5890*/  FFMA.RM R37, R24, R72, 12582913 ;  /* 0x4b40000118257423 */ /* 0x000fe20000004048 */
[----:B------:R1:W2:Y:S01]  /*58a0*/  MUFU.EX2 R30, R28 ;  /* 0x0000001c001e7308 */ /* 0x0002a20000000800 */
[----:B------:R-:W-:Y:S01]  /*58b0*/  FFMA R35, -R10, 1.4426950216293334961, -R21 ;  /* 0x3fb8aa3b0a237823 */ /* 0x000fe20000000915 */
[----:B------:R-:W-:Y:S01]  /*58c0*/  FFMA R26, -R9, 1.925963033500011079e-08, R26 ;  /* 0x32a57060091a7823 */ /* 0x000fe2000000011a */
[----:B------:R-:W-:Y:S01]  /*58d0*/  FFMA R21, R23, R0, R68 ;  /* 0x0000000017157223 */ /* 0x000fe20000000044 */
[----:B------:R-:W-:Y:S01]  /*58e0*/  FFMA R25, -R6, 1.925963033500011079e-08, R3 ;  /* 0x32a5706006197823 */ /* 0x000fe20000000103 */
[----:B------:R-:W-:Y:S01]  /*58f0*/  FADD R0, R37, -12583039 ;  /* 0xcb40007f25007421 */ /* 0x000fe20000000000 */
[----:B------:R-:W-:Y:S01]  /*5900*/  F2FP.F16.E4M3.UNPACK_B R3, R4 ;  /* 0x00000004ff03723e */ /* 0x000fe200020006ff */
[----:B------:R-:W-:Y:S01]  /*5910*/  FFMA R35, -R10, 1.925963033500011079e-08, R35 ;  /* 0x32a570600a237823 */ /* 0x000fe20000000123 */
[----:B------:R3:W-:Y:S01]  /*5920*/  MUFU.EX2 R32, R26 ;  /* 0x0000001a00207308 */ /* 0x0007e20000000800 */
[----:B-1----:R-:W-:Y:S01]  /*5930*/  FFMA.SAT R28, -R12, R55, 0.5 ;  /* 0x3f0000000c1c7423 */ /* 0x002fe20000002137 */
[----:B------:R-:W-:Y:S01]  /*5940*/  FMUL R66, R56, R66 ;  /* 0x0000004238427220 */ /* 0x000fe20000400000 */
[----:B------:R-:W-:-:S02]  /*5950*/  HADD2.F32 R24, -RZ, R3.H0_H0 ;  /* 0x20000003ff187230 */ /* 0x000fc40000004100 */
[-C--:B------:R-:W-:Y:S01]  /*5960*/  FFMA.SAT R43, -R5, R55.reuse, 0.5 ;  /* 0x3f000000052b7423 */ /* 0x080fe20000002137 */
[-C--:B------:R-:W-:Y:S01]  /*5970*/  FFMA.RM R39, R28, R72.reuse, 12582913 ;  /* 0x4b4000011c277423 */ /* 0x080fe20000004048 */
[-C--:B------:R-:W-:Y:S01]  /*5980*/  FFMA.SAT R28, -R13, R55.reuse, 0.5 ;  /* 0x3f0000000d1c7423 */ /* 0x080fe20000002137 */
[----:B------:R-:W-:Y:S01]  /*5990*/  FFMA.SAT R45, -R15, R55, 0.5 ;  /* 0x3f0000000f2d7423 */ /* 0x000fe20000002137 */
[----:B------:R1:W-:Y:S01]  /*59a0*/  MUFU.EX2 R34, R25 ;  /* 0x0000001900227308 */ /* 0x0003e20000000800 */
[----:B---3--:R-:W-:Y:S01]  /*59b0*/  FFMA R26, -R11, 1.4426950216293334961, -R0 ;  /* 0x3fb8aa3b0b1a7823 */ /* 0x008fe20000000900 */
[----:B------:R-:W-:Y:S01]  /*59c0*/  FMUL R0, R56, R63 ;  /* 0x0000003f38007220 */ /* 0x000fe20000400000 */
[-C--:B------:R-:W-:Y:S01]  /*59d0*/  FFMA.RM R42, R28, R72.reuse, 12582913 ;  /* 0x4b4000011c2a7423 */ /* 0x080fe20000004048 */
[----:B------:R-:W-:Y:S01]  /*59e0*/  FADD R41, R39, -12583039 ;  /* 0xcb40007f27297421 */ /* 0x000fe20000000000 */
[----:B------:R-:W-:Y:S01]  /*59f0*/  FFMA.RM R43, R43, R72, 12582913 ;  /* 0x4b4000012b2b7423 */ /* 0x000fe20000004048 */
[----:B------:R-:W-:Y:S01]  /*5a00*/  FFMA R24, R23, R24, R0 ;  /* 0x0000001817187223 */ /* 0x000fe20000000000 */
[----:B------:R-:W-:Y:S01]  /*5a10*/  FADD R0, R42, -12583039 ;  /* 0xcb40007f2a007421 */ /* 0x000fe20000000000 */
[----:B------:R3:W-:Y:S01]  /*5a20*/  MUFU.EX2 R36, R35 ;  /* 0x0000002300247308 */ /* 0x0007e20000000800 */
[----:B-1----:R-:W-:Y:S01]  /*5a30*/  FFMA R25, -R11, 1.925963033500011079e-08, R26 ;  /* 0x32a570600b197823 */ /* 0x002fe2000000011a */
[----:B------:R-:W-:-:S02]  /*5a40*/  HADD2.F32 R26, -RZ, R3.H1_H1 ;  /* 0x30000003ff1a7230 */ /* 0x000fc40000004100 */
[----:B------:R-:W-:Y:S01]  /*5a50*/  FFMA.SAT R3, -R14, R55, 0.5 ;  /* 0x3f0000000e037423 */ /* 0x000fe20000002137 */
[----:B------:R-:W-:Y:S01]  /*5a60*/  FFMA R28, -R13, 1.4426950216293334961, -R0 ;  /* 0x3fb8aa3b0d1c7823 */ /* 0x000fe20000000900 */
[C---:B------:R-:W-:Y:S01]  /*5a70*/  FFMA R41, -R12.reuse, 1.4426950216293334961, -R41 ;  /* 0x3fb8aa3b0c297823 */ /* 0x040fe20000000929 */
[----:B------:R-:W-:Y:S01]  /*5a80*/  F2FP.F16.E4M3.UNPACK_B R0, R4.H1 ;  /* 0x00000004ff00723e */ /* 0x000fe200030006ff */
[----:B------:R-:W-:Y:S01]  /*5a90*/  FFMA R4, R23, R26, R66 ;  /* 0x0000001a17047223 */ /* 0x000fe20000000042 */
[----:B------:R1:W-:Y:S01]  /*5aa0*/  MUFU.EX2 R38, R25 ;  /* 0x0000001900267308 */ /* 0x0003e20000000800 */
[-C--:B---3--:R-:W-:Y:S01]  /*5ab0*/  FFMA.RM R35, R3, R72.reuse, 12582913 ;  /* 0x4b40000103237423 */ /* 0x088fe20000004048 */
[----:B------:R-:W-:Y:S01]  /*5ac0*/  FFMA R41, -R12, 1.925963033500011079e-08, R41 ;  /* 0x32a570600c297823 */ /* 0x000fe20000000129 */
[----:B------:R-:W-:Y:S01]  /*5ad0*/  FFMA R3, -R13, 1.925963033500011079e-08, R28 ;  /* 0x32a570600d037823 */ /* 0x000fe2000000011c */
[--C-:B------:R-:W-:Y:S02]  /*5ae0*/  HADD2.F32 R26, -RZ, R0.reuse.H0_H0 ;  /* 0x20000000ff1a7230 */ /* 0x100fe40000004100 */
[----:B------:R-:W-:Y:S01]  /*5af0*/  FMUL R28, R56, R61 ;  /* 0x0000003d381c7220 */ /* 0x000fe20000400000 */
[----:B------:R-:W-:Y:S01]  /*5b00*/  FFMA.RM R45, R45, R72, 12582913 ;  /* 0x4b4000012d2d7423 */ /* 0x000fe20000004048 */
[----:B------:R-:W-:Y:S01]  /*5b10*/  FADD R44, R43, -12583039 ;  /* 0xcb40007f2b2c7421 */ /* 0x000fe20000000000 */
[----:B------:R3:W4:Y:S01]  /*5b20*/  MUFU.EX2 R40, R41 ;  /* 0x0000002900287308 */ /* 0x0007220000000800 */
[----:B-1----:R-:W-:Y:S01]  /*5b30*/  FADD R25, R35, -12583039 ;  /* 0xcb40007f23197421 */ /* 0x002fe20000000000 */
[----:B------:R-:W-:Y:S01]  /*5b40*/  FFMA.SAT R48, -R21, R55, 0.5 ;  /* 0x3f00000015307423 */ /* 0x000fe20000002137 */
[----:B------:R-:W-:Y:S01]  /*5b50*/  FFMA R46, -R5, 1.4426950216293334961, -R44 ;  /* 0x3fb8aa3b052e7823 */ /* 0x000fe2000000092c */
[----:B------:R-:W-:-:S02]  /*5b60*/  HADD2.F32 R0, -RZ, R0.H1_H1 ;  /* 0x30000000ff007230 */ /* 0x000fc40000004100 */
[----:B------:R-:W-:Y:S01]  /*5b70*/  FFMA R25, -R14, 1.4426950216293334961, -R25 ;  /* 0x3fb8aa3b0e197823 */ /* 0x000fe20000000919 */
[----:B------:R-:W-:Y:S01]  /*5b80*/  FFMA.RM R48, R48, R72, 12582913 ;  /* 0x4b40000130307423 */ /* 0x000fe20000004048 */
[-C--:B------:R-:W-:Y:S01]  /*5b90*/  FFMA.SAT R49, -R24, R55.reuse, 0.5 ;  /* 0x3f00000018317423 */ /* 0x080fe20000002137 */
[----:B------:R-:W1:Y:S01]  /*5ba0*/  MUFU.EX2 R3, R3 ;  /* 0x0000000300037308 */ /* 0x000e620000000800 */
[----:B---3--:R-:W-:Y:S01]  /*5bb0*/  FFMA R41, -R14, 1.925963033500011079e-08, R25 ;  /* 0x32a570600e297823 */ /* 0x008fe20000000119 */
[----:B------:R-:W-:Y:S01]  /*5bc0*/  FFMA R25, R23, R26, R28 ;  /* 0x0000001a17197223 */ /* 0x000fe2000000001c */
[-C--:B------:R-:W-:Y:S01]  /*5bd0*/  FFMA.SAT R28, -R20, R55.reuse, 0.5 ;  /* 0x3f000000141c7423 */ /* 0x080fe20000002137 */
[----:B------:R-:W-:Y:S01]  /*5be0*/  FADD R26, R45, -12583039 ;  /* 0xcb40007f2d1a7421 */ /* 0x000fe20000000000 */
[-C--:B------:R-:W-:Y:S01]  /*5bf0*/  FFMA.SAT R52, -R4, R55.reuse, 0.5 ;  /* 0x3f00000004347423 */ /* 0x080fe20000002137 */
[-C--:B------:R-:W-:Y:S01]  /*5c00*/  FFMA.SAT R53, -R25, R55.reuse, 0.5 ;  /* 0x3f00000019357423 */ /* 0x080fe20000002137 */
[----:B------:R-:W-:Y:S01]  /*5c10*/  FFMA.RM R47, R28, R72, 12582913 ;  /* 0x4b4000011c2f7423 */ /* 0x000fe20000004048 */
[----:B------:R-:W-:Y:S01]  /*5c20*/  FFMA R28, -R15, 1.4426950216293334961, -R26 ;  /* 0x3fb8aa3b0f1c7823 */ /* 0x000fe2000000091a */
[----:B------:R3:W-:Y:S01]  /*5c30*/  MUFU.EX2 R44, R41 ;  /* 0x00000029002c7308 */ /* 0x0007e20000000800 */
[----:B------:R-:W-:Y:S01]  /*5c40*/  FMUL R26, R56, R64 ;  /* 0x00000040381a7220 */ /* 0x000fe20000400000 */
[----:B------:R-:W-:Y:S01]  /*5c50*/  FFMA.RM R51, R49, R72, 12582913 ;  /* 0x4b40000131337423 */ /* 0x000fe20000004048 */
[----:B------:R-:W-:Y:S01]  /*5c60*/  IMAD.SHL.U32 R27, R27, 0x800000, RZ ;  /* 0x008000001b1b7824 */ /* 0x000fe200078e00ff */
[----:B------:R-:W-:Y:S01]  /*5c70*/  SHF.L.U32 R29, R29, 0x17, RZ ;  /* 0x000000171d1d7819 */ /* 0x000fe200000006ff */
[----:B------:R-:W-:Y:S01]  /*5c80*/  FFMA R26, R23, R0, R26 ;  /* 0x00000000171a7223 */ /* 0x000fe2000000001a */
[----:B------:R-:W-:Y:S01]  /*5c90*/  FADD R0, R48, -12583039 ;  /* 0xcb40007f30007421 */ /* 0x000fe20000000000 */
[-C--:B------:R-:W-:Y:S01]  /*5ca0*/  FFMA.RM R52, R52, R72.reuse, 12582913 ;  /* 0x4b40000134347423 */ /* 0x080fe20000004048 */
[-C--:B------:R-:W-:Y:S01]  /*5cb0*/  FFMA.RM R54, R53, R72.reuse, 12582913 ;  /* 0x4b40000135367423 */ /* 0x080fe20000004048 */
[----:B---3--:R-:W-:Y:S01]  /*5cc0*/  FADD R41, R47, -12583039 ;  /* 0xcb40007f2f297421 */ /* 0x008fe20000000000 */
[----:B------:R-:W-:Y:S01]  /*5cd0*/  FFMA.SAT R55, -R26, R55, 0.5 ;  /* 0x3f0000001a377423 */ /* 0x000fe20000002137 */
[----:B------:R-:W-:Y:S01]  /*5ce0*/  FFMA R50, -R21, 1.4426950216293334961, -R0 ;  /* 0x3fb8aa3b15327823 */ /* 0x000fe20000000900 */
[----:B------:R-:W-:Y:S01]  /*5cf0*/  FADD R49, R51, -12583039 ;  /* 0xcb40007f33317421 */ /* 0x000fe20000000000 */
[C---:B------:R-:W-:Y:S01]  /*5d00*/  FFMA R41, -R20.reuse, 1.4426950216293334961, -R41 ;  /* 0x3fb8aa3b14297823 */ /* 0x040fe20000000929 */
[----:B------:R-:W-:Y:S01]  /*5d10*/  FFMA.RM R55, R55, R72, 12582913 ;  /* 0x4b40000137377423 */ /* 0x000fe20000004048 */
[----:B--2---:R-:W-:Y:S01]  /*5d20*/  FFMA R61, R27, R30, 1 ;  /* 0x3f8000001b3d7423 */ /* 0x004fe2000000001e */
[----:B------:R-:W-:Y:S01]  /*5d30*/  FFMA R50, -R21, 1.925963033500011079e-08, R50 ;  /* 0x32a5706015327823 */ /* 0x000fe20000000132 */
[----:B------:R-:W-:Y:S01]  /*5d40*/  FFMA R41, -R20, 1.925963033500011079e-08, R41 ;  /* 0x32a5706014297823 */ /* 0x000fe20000000129 */
[----:B------:R-:W-:Y:S01]  /*5d50*/  FADD R27, R52, -12583039 ;  /* 0xcb40007f341b7421 */ /* 0x000fe20000000000 */
[----:B------:R-:W-:Y:S01]  /*5d60*/  SHF.L.U32 R39, R39, 0x17, RZ ;  /* 0x0000001727277819 */ /* 0x000fe200000006ff */
[----:B------:R-:W-:Y:S01]  /*5d70*/  IMAD.SHL.U32 R31, R31, 0x800000, RZ ;  /* 0x008000001f1f7824 */ /* 0x000fe200078e00ff */
[----:B------:R2:W-:Y:S01]  /*5d80*/  MUFU.EX2 R0, R41 ;  /* 0x0000002900007308 */ /* 0x0005e20000000800 */
[----:B------:R-:W-:-:S02]  /*5d90*/  IMAD.SHL.U32 R42, R42, 0x800000, RZ ;  /* 0x008000002a2a7824 */ /* 0x000fc400078e00ff */
[----:B------:R-:W-:Y:S01]  /*5da0*/  FFMA R53, -R24, 1.4426950216293334961, -R49 ;  /* 0x3fb8aa3b18357823 */ /* 0x000fe20000000931 */
[----:B------:R-:W-:Y:S01]  /*5db0*/  FFMA R27, -R4, 1.4426950216293334961, -R27 ;  /* 0x3fb8aa3b041b7823 */ /* 0x000fe2000000091b */
[----:B----4-:R-:W-:Y:S01]  /*5dc0*/  FFMA R40, R39, R40, 1 ;  /* 0x3f80000027287423 */ /* 0x010fe20000000028 */
[----:B-1----:R-:W-:Y:S01]  /*5dd0*/  FFMA R39, R42, R3, 1 ;  /* 0x3f8000002a277423 */ /* 0x002fe20000000003 */
[----:B------:R-:W-:Y:S02]  /*5de0*/  VIADD R3, R61, 0x1800000 ;  /* 0x018000003d037836 */ /* 0x000fe40000000000 */
[----:B------:R-:W-:Y:S01]  /*5df0*/  FFMA R46, -R5, 1.925963033500011079e-08, R46 ;  /* 0x32a57060052e7823 */ /* 0x000fe2000000012e */
[----:B------:R1:W-:Y:S01]  /*5e00*/  MUFU.EX2 R49, R50 ;  /* 0x0000003200317308 */ /* 0x0003e20000000800 */
[----:B--2---:R-:W-:Y:S01]  /*5e10*/  FFMA R41, R29, R32, 1 ;  /* 0x3f8000001d297423 */ /* 0x004fe20000000020 */
[----:B------:R-:W-:Y:S01]  /*5e20*/  FADD R32, R54, -12583039 ;  /* 0xcb40007f36207421 */ /* 0x000fe20000000000 */
[----:B------:R-:W-:Y:S01]  /*5e30*/  FADD R29, R55, -12583039 ;  /* 0xcb40007f371d7421 */ /* 0x000fe20000000000 */
[----:B------:R-:W-:Y:S01]  /*5e40*/  FFMA R28, -R15, 1.925963033500011079e-08, R28 ;  /* 0x32a570600f1c7823 */ /* 0x000fe2000000011c */
[----:B------:R-:W-:Y:S01]  /*5e50*/  FFMA R53, -R24, 1.925963033500011079e-08, R53 ;  /* 0x32a5706018357823 */ /* 0x000fe20000000135 */
[----:B------:R-:W-:Y:S01]  /*5e60*/  FFMA R32, -R25, 1.4426950216293334961, -R32 ;  /* 0x3fb8aa3b19207823 */ /* 0x000fe20000000920 */
[----:B------:R-:W-:Y:S01]  /*5e70*/  FFMA R27, -R4, 1.925963033500011079e-08, R27 ;  /* 0x32a57060041b7823 */ /* 0x000fe2000000011b */
[----:B------:R-:W-:Y:S01]  /*5e80*/  LOP3.LUT R3, R3, 0x7f800000, RZ, 0xc0, !PT ;  /* 0x7f80000003037812 */ /* 0x000fe200078ec0ff */
[----:B-1----:R-:W-:Y:S01]  /*5e90*/  FFMA R50, R31, R34, 1 ;  /* 0x3f8000001f327423 */ /* 0x002fe20000000022 */
[C---:B------:R-:W-:Y:S01]  /*5ea0*/  FFMA R31, -R26.reuse, 1.4426950216293334961, -R29 ;  /* 0x3fb8aa3b1a1f7823 */ /* 0x040fe2000000091d */
[----:B------:R-:W-:Y:S01]  /*5eb0*/  FFMA R32, -R25, 1.925963033500011079e-08, R32 ;  /* 0x32a5706019207823 */ /* 0x000fe20000000120 */
[----:B------:R-:W1:Y:S01]  /*5ec0*/  MUFU.EX2 R30, R53 ;  /* 0x00000035001e7308 */ /* 0x000e620000000800 */
[----:B------:R-:W-:Y:S01]  /*5ed0*/  ISETP.GT.U32.AND P0, PT, R3, 0x1ffffff, PT ;  /* 0x01ffffff0300780c */ /* 0x000fe20003f04070 */
[----:B------:R-:W-:Y:S01]  /*5ee0*/  FFMA R31, -R26, 1.925963033500011079e-08, R31 ;  /* 0x32a570601a1f7823 */ /* 0x000fe2000000011f */
[----:B------:R-:W-:Y:S01]  /*5ef0*/  SHF.L.U32 R51, R51, 0x17, RZ ;  /* 0x0000001733337819 */ /* 0x000fe200000006ff */
[----:B------:R-:W-:Y:S01]  /*5f00*/  IMAD.SHL.U32 R37, R37, 0x800000, RZ ;  /* 0x0080000025257824 */ /* 0x000fe200078e00ff */
[----:B------:R-:W-:Y:S01]  /*5f10*/  SHF.L.U32 R47, R47, 0x17, RZ ;  /* 0x000000172f2f7819 */ /* 0x000fe200000006ff */
[----:B------:R-:W-:Y:S01]  /*5f20*/  IMAD.SHL.U32 R43, R43, 0x800000, RZ ;  /* 0x008000002b2b7824 */ /* 0x000fe200078e00ff */
[----:B------:R-:W-:Y:S01]  /*5f30*/  SHF.L.U32 R54, R54, 0x17, RZ ;  /* 0x0000001736367819 */ /* 0x000fe200000006ff */
[----:B------:R-:W2:Y:S01]  /*5f40*/  MUFU.EX2 R29, R32 ;  /* 0x00000020001d7308 */ /* 0x000ea20000000800 */
[----:B------:R-:W-:Y:S01]  /*5f50*/  SHF.L.U32 R33, R33, 0x17, RZ ;  /* 0x0000001721217819 */ /* 0x000fe200000006ff */
[----:B------:R-:W-:Y:S01]  /*5f60*/  IMAD.SHL.U32 R48, R48, 0x800000, RZ ;  /* 0x0080000030307824 */ /* 0x000fe200078e00ff */
[----:B------:R-:W-:Y:S01]  /*5f70*/  SHF.L.U32 R35, R35, 0x17, RZ ;  /* 0x0000001723237819 */ /* 0x000fe200000006ff */
[----:B------:R-:W-:Y:S01]  /*5f80*/  IMAD.SHL.U32 R52, R52, 0x800000, RZ ;  /* 0x0080000034347824 */ /* 0x000fe200078e00ff */
[----:B------:R-:W-:Y:S01]  /*5f90*/  SHF.L.U32 R45, R45, 0x17, RZ ;  /* 0x000000172d2d7819 */ /* 0x000fe200000006ff */
[----:B------:R-:W-:Y:S01]  /*5fa0*/  IMAD.SHL.U32 R55, R55, 0x800000, RZ ;  /* 0x0080000037377824 */ /* 0x000fe200078e00ff */
[----:B------:R-:W-:Y:S01]  /*5fb0*/  BSSY B1, `(.L_x_114) ;  /* 0x000001a000017945 */ /* 0x000fe20003800000 */
[----:B------:R-:W3:Y:S01]  /*5fc0*/  MUFU.EX2 R46, R46 ;  /* 0x0000002e002e7308 */ /* 0x000ee20000000800 */
[----:B-1----:R-:W-:Y:S01]  /*5fd0*/  FFMA R64, R51, R30, 1 ;  /* 0x3f80000033407423 */ /* 0x002fe2000000001e */
[----:B------:R-:W-:Y:S01]  /*5fe0*/  FFMA R42, R47, R0, 1 ;  /* 0x3f8000002f2a7423 */ /* 0x000fe20000000000 */
[----:B------:R-:W-:Y:S01]  /*5ff0*/  FFMA R36, R33, R36, 1 ;  /* 0x3f80000021247423 */ /* 0x000fe20000000024 */
[----:B------:R-:W-:Y:S01]  /*6000*/  FFMA R37, R37, R38, 1 ;  /* 0x3f80000025257423 */ /* 0x000fe20000000026 */
[----:B------:R-:W-:Y:S01]  /*6010*/  FFMA R44, R35, R44, 1 ;  /* 0x3f800000232c7423 */ /* 0x000fe2000000002c */
[----:B------:R-:W-:-:S02]  /*6020*/  FFMA R47, R48, R49, 1 ;  /* 0x3f800000302f7423 */ /* 0x000fc40000000031 */
[----:B------:R-:W1:Y:S01]  /*6030*/  MUFU.EX2 R28, R28 ;  /* 0x0000001c001c7308 */ /* 0x000e620000000800 */
[----:B--2---:R-:W-:-:S07]  /*6040*/  FFMA R51, R54, R29, 1 ;  /* 0x3f80000036337423 */ /* 0x004fce000000001d */
[----:B------:R-:W2:Y:S01]  /*6050*/  MUFU.EX2 R27, R27 ;  /* 0x0000001b001b7308 */ /* 0x000ea20000000800 */
[----:B---3--:R-:W-:-:S07]  /*6060*/  FFMA R43, R43, R46, 1 ;  /* 0x3f8000002b2b7423 */ /* 0x008fce000000002e */
[----:B------:R-:W3:Y:S01]  /*6070*/  MUFU.EX2 R34, R31 ;  /* 0x0000001f00227308 */ /* 0x000ee20000000800 */
[----:B-1----:R-:W-:Y:S01]  /*6080*/  FFMA R45, R45, R28, 1 ;  /* 0x3f8000002d2d7423 */ /* 0x002fe2000000001c */
[----:B--2---:R-:W-:Y:S01]  /*6090*/  FFMA R52, R52, R27, 1 ;  /* 0x3f80000034347423 */ /* 0x004fe2000000001b */
[----:B---3--:R-:W-:Y:S01]  /*60a0*/  FFMA R54, R55, R34, 1 ;  /* 0x3f80000037367423 */ /* 0x008fe20000000022 */
[----:B------:R-:W-:Y:S06]  /*60b0*/  @P0 BRA `(.L_x_115) ;  /* 0x0000000000140947 */ /* 0x000fec0003800000 */
[----:B------:R-:W-:Y:S02]  /*60c0*/  MOV R3, R61 ;  /* 0x0000003d00037202 */ /* 0x000fe40000000f00 */
[----:B------:R-:W-:-:S07]  /*60d0*/  MOV R48, 0x60f0 ;  /* 0x000060f000307802 */ /* 0x000fce0000000f00 */
[----:B------:R-:W-:Y:S05]  /*60e0*/  CALL.REL.NOINC `($__internal_0_$__cuda_sm20_rcp_rn_f32_slowpath) ;  /* 0x0000004c007c7944 */ /* 0x000fea0003c00000 */
[----:B------:R-:W-:Y:S01]  /*60f0*/  IMAD.MOV.U32 R28, RZ, RZ, R0 ;  /* 0x000000ffff1c7224 */ /* 0x000fe200078e0000 */
[----:B------:R-:W-:Y:S06]  /*6100*/  BRA `(.L_x_116) ;  /* 0x0000000000107947 */ /* 0x000fec0003800000 */
.L_x_115:
[----:B------:R-:W1:Y:S02]  /*6110*/  MUFU.RCP R28, R61 ;  /* 0x0000003d001c7308 */ /* 0x000e640000001000 */
[----:B-1----:R-:W-:-:S04]  /*6120*/  FFMA R0, R61, R28, -1 ;  /* 0xbf8000003d007423 */ /* 0x002fc8000000001c */
[----:B------:R-:W-:-:S04]  /*6130*/  FADD.FTZ R3, -R0, -RZ ;  /* 0x800000ff00037221 */ /* 0x000fc80000010100 */
[----:B------:R-:W-:-:S07]  /*6140*/  FFMA R28, R28, R3, R28 ;  /* 0x000000031c1c7223 */ /* 0x000fce000000001c */
.L_x_116:
[----:B------:R-:W-:Y:S05]  /*6150*/  BSYNC B1 ;  /* 0x0000000000017941 */ /* 0x000fea0003800000 */
.L_x_114:
        /* <DEDUP_REMOVED lines=10> */
.L_x_118:
[----:B------:R-:W1:Y:S02]  /*6200*/  MUFU.RCP R32, R41 ;  /* 0x0000002900207308 */ /* 0x000e640000001000 */
[----:B-1----:R-:W-:-:S04]  /*6210*/  FFMA R0, R41, R32, -1 ;  /* 0xbf80000029007423 */ /* 0x002fc80000000020 */
[----:B------:R-:W-:-:S04]  /*6220*/  FADD.FTZ R3, -R0, -RZ ;  /* 0x800000ff00037221 */ /* 0x000fc80000010100 */
[----:B------:R-:W-:-:S07]  /*6230*/  FFMA R32, R32, R3, R32 ;  /* 0x0000000320207223 */ /* 0x000fce0000000020 */
.L_x_119:
[----:B------:R-:W-:Y:S05]  /*6240*/  BSYNC B1 ;  /* 0x0000000000017941 */ /* 0x000fea0003800000 */
.L_x_117:
        /* <DEDUP_REMOVED lines=10> */
.L_x_121:
[----:B------:R-:W1:Y:S02]  /*62f0*/  MUFU.RCP R27, R50 ;  /* 0x00000032001b7308 */ /* 0x000e640000001000 */
[----:B-1----:R-:W-:-:S04]  /*6300*/  FFMA R0, R50, R27, -1 ;  /* 0xbf80000032007423 */ /* 0x002fc8000000001b */
[----:B------:R-:W-:-:S04]  /*6310*/  FADD.FTZ R0, -R0, -RZ ;  /* 0x800000ff00007221 */ /* 0x000fc80000010100 */
[----:B------:R-:W-:-:S07]  /*6320*/  FFMA R27, R27, R0, R27 ;  /* 0x000000001b1b7223 */ /* 0x000fce000000001b */
.L_x_122:
[----:B------:R-:W-:Y:S05]  /*6330*/  BSYNC B1 ;  /* 0x0000000000017941 */ /* 0x000fea0003800000 */
.L_x_120:
        /* <DEDUP_REMOVED lines=10> */
.L_x_124:
[----:B------:R-:W1:Y:S02]  /*63e0*/  MUFU.RCP R29, R36 ;  /* 0x00000024001d7308 */ /* 0x000e640000001000 */
[----:B-1----:R-:W-:-:S04]  /*63f0*/  FFMA R0, R36, R29, -1 ;  /* 0xbf80000024007423 */ /* 0x002fc8000000001d */
[----:B------:R-:W-:-:S04]  /*6400*/  FADD.FTZ R0, -R0, -RZ ;  /* 0x800000ff00007221 */ /* 0x000fc80000010100 */
[----:B------:R-:W-:-:S07]  /*6410*/  FFMA R29, R29, R0, R29 ;  /* 0x000000001d1d7223 */ /* 0x000fce000000001d */
.L_x_125:
[----:B------:R-:W-:Y:S05]  /*6420*/  BSYNC B1 ;  /* 0x0000000000017941 */ /* 0x000fea0003800000 */
.L_x_123:
        /* <DEDUP_REMOVED lines=10> */
.L_x_127:
[----:B------:R-:W1:Y:S02]  /*64d0*/  MUFU.RCP R34, R37 ;  /* 0x0000002500227308 */ /* 0x000e640000001000 */
[----:B-1----:R-:W-:-:S04]  /*64e0*/  FFMA R0, R37, R34, -1 ;  /* 0xbf80000025007423 */ /* 0x002fc80000000022 */
[----:B------:R-:W-:-:S04]  /*64f0*/  FADD.FTZ R3, -R0, -RZ ;  /* 0x800000ff00037221 */ /* 0x000fc80000010100 */
[----:B------:R-:W-:-:S07]  /*6500*/  FFMA R34, R34, R3, R34 ;  /* 0x0000000322227223 */ /* 0x000fce0000000022 */
.L_x_128:
[----:B------:R-:W-:Y:S05]  /*6510*/  BSYNC B1 ;  /* 0x0000000000017941 */ /* 0x000fea0003800000 */
.L_x_126:
        /* <DEDUP_REMOVED lines=10> */
.L_x_130:
[----:B------:R-:W1:Y:S02]  /*65c0*/  MUFU.RCP R33, R40 ;  /* 0x0000002800217308 */ /* 0x000e640000001000 */
[----:B-1----:R-:W-:-:S04]  /*65d0*/  FFMA R0, R40, R33, -1 ;  /* 0xbf80000028007423 */ /* 0x002fc80000000021 */
[----:B------:R-:W-:-:S04]  /*65e0*/  FADD.FTZ R0, -R0, -RZ ;  /* 0x800000ff00007221 */ /* 0x000fc80000010100 */
[----:B------:R-:W-:-:S07]  /*65f0*/  FFMA R33, R33, R0, R33 ;  /* 0x0000000021217223 */ /* 0x000fce0000000021 */
.L_x_131:
[----:B------:R-:W-:Y:S05]  /*6600*/  BSYNC B1 ;  /* 0x0000000000017941 */ /* 0x000fea0003800000 */
.L_x_129:
        /* <DEDUP_REMOVED lines=10> */
.L_x_133:
[----:B------:R-:W1:Y:S02]  /*66b0*/  MUFU.RCP R36, R39 ;  /* 0x0000002700247308 */ /* 0x000e640000001000 */
[----:B-1----:R-:W-:-:S04]  /*66c0*/  FFMA R0, R39, R36, -1 ;  /* 0xbf80000027007423 */ /* 0x002fc80000000024 */
[----:B------:R-:W-:-:S04]  /*66d0*/  FADD.FTZ R3, -R0, -RZ ;  /* 0x800000ff00037221 */ /* 0x000fc80000010100 */
[----:B------:R-:W-:-:S07]  /*66e0*/  FFMA R36, R36, R3, R36 ;  /* 0x0000000324247223 */ /* 0x000fce0000000024 */
.L_x_134:
[----:B------:R-:W-:Y:S05]  /*66f0*/  BSYNC B1 ;  /* 0x0000000000017941 */ /* 0x000fea0003800000 */
.L_x_132:
        /* <DEDUP_REMOVED lines=10> */
.L_x_136:
[----:B------:R-:W1:Y:S02]  /*67a0*/  MUFU.RCP R35, R44 ;  /* 0x0000002c00237308 */ /* 0x000e640000001000 */
[----:B-1----:R-:W-:-:S04]  /*67b0*/  FFMA R0, R44, R35, -1 ;  /* 0xbf8000002c007423 */ /* 0x002fc80000000023 */
[----:B------:R-:W-:-:S04]  /*67c0*/  FADD.FTZ R0, -R0, -RZ ;  /* 0x800000ff00007221 */ /* 0x000fc80000010100 */
[----:B------:R-:W-:-:S07]  /*67d0*/  FFMA R35, R35, R0, R35 ;  /* 0x0000000023237223 */ /* 0x000fce0000000023 */
.L_x_137:
[----:B------:R-:W-:Y:S05]  /*67e0*/  BSYNC B1 ;  /* 0x0000000000017941 */ /* 0x000fea0003800000 */
.L_x_135:
        /* <DEDUP_REMOVED lines=10> */
.L_x_139:
[----:B------:R-:W1:Y:S02]  /*6890*/  MUFU.RCP R38, R43 ;  /* 0x0000002b00267308 */ /* 0x000e640000001000 */
[----:B-1----:R-:W-:-:S04]  /*68a0*/  FFMA R0, R43, R38, -1 ;  /* 0xbf8000002b007423 */ /* 0x002fc80000000026 */
[----:B------:R-:W-:-:S04]  /*68b0*/  FADD.FTZ R3, -R0, -RZ ;  /* 0x800000ff00037221 */ /* 0x000fc80000010100 */
[----:B------:R-:W-:-:S07]  /*68c0*/  FFMA R38, R38, R3, R38 ;  /* 0x0000000326267223 */ /* 0x000fce0000000026 */
.L_x_140:
[----:B------:R-:W-:Y:S05]  /*68d0*/  BSYNC B1 ;  /* 0x0000000000017941 */ /* 0x000fea0003800000 */
.L_x_138:
        /* <DEDUP_REMOVED lines=10> */
.L_x_142:
[----:B------:R-:W1:Y:S02]  /*6980*/  MUFU.RCP R40, R45 ;  /* 0x0000002d00287308 */ /* 0x000e640000001000 */
[----:B-1----:R-:W-:-:S04]  /*6990*/  FFMA R0, R45, R40, -1 ;  /* 0xbf8000002d007423 */ /* 0x002fc80000000028 */
[----:B------:R-:W-:-:S04]  /*69a0*/  FADD.FTZ R3, -R0, -RZ ;  /* 0x800000ff00037221 */ /* 0x000fc80000010100 */
[----:B------:R-:W-:-:S07]  /*69b0*/  FFMA R40, R40, R3, R40 ;  /* 0x0000000328287223 */ /* 0x000fce0000000028 */
.L_x_143:
[----:B------:R-:W-:Y:S05]  /*69c0*/  BSYNC B1 ;  /* 0x0000000000017941 */ /* 0x000fea0003800000 */
.L_x_141:
        /* <DEDUP_REMOVED lines=10> */
.L_x_145:
[----:B------:R-:W1:Y:S02]  /*6a70*/  MUFU.RCP R37, R42 ;  /* 0x0000002a00257308 */ /* 0x000e640000001000 */
[----:B-1----:R-:W-:-:S04]  /*6a80*/  FFMA R0, R42, R37, -1 ;  /* 0xbf8000002a007423 */ /* 0x002fc80000000025 */
[----:B------:R-:W-:-:S04]  /*6a90*/  FADD.FTZ R0, -R0, -RZ ;  /* 0x800000ff00007221 */ /* 0x000fc80000010100 */
[----:B------:R-:W-:-:S07]  /*6aa0*/  FFMA R37, R37, R0, R37 ;  /* 0x0000000025257223 */ /* 0x000fce0000000025 */
.L_x_146:
[----:B------:R-:W-:Y:S05]  /*6ab0*/  BSYNC B1 ;  /* 0x0000000000017941 */ /* 0x000fea0003800000 */
.L_x_144:
        /* <DEDUP_REMOVED lines=10> */
.L_x_148:
[----:B------:R-:W1:Y:S02]  /*6b60*/  MUFU.RCP R42, R47 ;  /* 0x0000002f002a7308 */ /* 0x000e640000001000 */
[----:B-1----:R-:W-:-:S04]  /*6b70*/  FFMA R0, R47, R42, -1 ;  /* 0xbf8000002f007423 */ /* 0x002fc8000000002a */
[----:B------:R-:W-:-:S04]  /*6b80*/  FADD.FTZ R3, -R0, -RZ ;  /* 0x800000ff00037221 */ /* 0x000fc80000010100 */
[----:B------:R-:W-:-:S07]  /*6b90*/  FFMA R42, R42, R3, R42 ;  /* 0x000000032a2a7223 */ /* 0x000fce000000002a */
.L_x_149:
[----:B------:R-:W-:Y:S05]  /*6ba0*/  BSYNC B1 ;  /* 0x0000000000017941 */ /* 0x000fea0003800000 */
.L_x_147:
        /* <DEDUP_REMOVED lines=10> */
.L_x_151:
[----:B------:R-:W1:Y:S02]  /*6c50*/  MUFU.RCP R39, R64 ;  /* 0x0000004000277308 */ /* 0x000e640000001000 */
[----:B-1----:R-:W-:-:S04]  /*6c60*/  FFMA R0, R64, R39, -1 ;  /* 0xbf80000040007423 */ /* 0x002fc80000000027 */
[----:B------:R-:W-:-:S04]  /*6c70*/  FADD.FTZ R0, -R0, -RZ ;  /* 0x800000ff00007221 */ /* 0x000fc80000010100 */
[----:B------:R-:W-:-:S07]  /*6c80*/  FFMA R39, R39, R0, R39 ;  /* 0x0000000027277223 */ /* 0x000fce0000000027 */
.L_x_152:
[----:B------:R-:W-:Y:S05]  /*6c90*/  BSYNC B1 ;  /* 0x0000000000017941 */ /* 0x000fea0003800000 */
.L_x_150:
        /* <DEDUP_REMOVED lines=10> */
.L_x_154:
[----:B------:R-:W1:Y:S02]  /*6d40*/  MUFU.RCP R41, R52 ;  /* 0x0000003400297308 */ /* 0x000e640000001000 */
[----:B-1----:R-:W-:-:S04]  /*6d50*/  FFMA R0, R52, R41, -1 ;  /* 0xbf80000034007423 */ /* 0x002fc80000000029 */
[----:B------:R-:W-:-:S04]  /*6d60*/  FADD.FTZ R0, -R0, -RZ ;  /* 0x800000ff00007221 */ /* 0x000fc80000010100 */
[----:B------:R-:W-:-:S07]  /*6d70*/  FFMA R41, R41, R0, R41 ;  /* 0x0000000029297223 */ /* 0x000fce0000000029 */
.L_x_155:
[----:B------:R-:W-:Y:S05]  /*6d80*/  BSYNC B1 ;  /* 0x0000000000017941 */ /* 0x000fea0003800000 */
.L_x_153:
        /* <DEDUP_REMOVED lines=10> */
.L_x_157:
[----:B------:R-:W1:Y:S02]  /*6e30*/  MUFU.RCP R44, R51 ;  /* 0x00000033002c7308 */ /* 0x000e640000001000 */
[----:B-1----:R-:W-:-:S04]  /*6e40*/  FFMA R0, R51, R44, -1 ;  /* 0xbf80000033007423 */ /* 0x002fc8000000002c */
[----:B------:R-:W-:-:S04]  /*6e50*/  FADD.FTZ R3, -R0, -RZ ;  /* 0x800000ff00037221 */ /* 0x000fc80000010100 */
[----:B------:R-:W-:-:S07]  /*6e60*/  FFMA R44, R44, R3, R44 ;  /* 0x000000032c2c7223 */ /* 0x000fce000000002c */
.L_x_158:
[----:B------:R-:W-:Y:S05]  /*6e70*/  BSYNC B1 ;  /* 0x0000000000017941 */ /* 0x000fea0003800000 */
.L_x_156:
        /* <DEDUP_REMOVED lines=10> */
.L_x_160:
[----:B------:R-:W1:Y:S02]  /*6f20*/  MUFU.RCP R3, R54 ;  /* 0x0000003600037308 */ /* 0x000e640000001000 */
[----:B-1----:R-:W-:-:S04]  /*6f30*/  FFMA R0, R54, R3, -1 ;  /* 0xbf80000036007423 */ /* 0x002fc80000000003 */
[----:B------:R-:W-:-:S04]  /*6f40*/  FADD.FTZ R0, -R0, -RZ ;  /* 0x800000ff00007221 */ /* 0x000fc80000010100 */
[----:B------:R-:W-:-:S07]  /*6f50*/  FFMA R3, R3, R0, R3 ;  /* 0x0000000003037223 */ /* 0x000fce0000000003 */
.L_x_161:
[----:B------:R-:W-:Y:S05]  /*6f60*/  BSYNC B1 ;  /* 0x0000000000017941 */ /* 0x000fea0003800000 */
.L_x_159:
        /* <DEDUP_REMOVED lines=16> */
[----:B------:R-:W-:-:S02]  /*7070*/  F2FP.SATFINITE.E4M3.F32.PACK_AB_MERGE_C R28, R9, R28, RZ ;  /* 0x0000001c091c723e */ /* 0x000fc400048070ff */
[----:B------:R-:W-:Y:S02]  /*7080*/  F2FP.SATFINITE.E4M3.F32.PACK_AB_MERGE_C R10, R10, R27, RZ ;  /* 0x0000001b0a0a723e */ /* 0x000fe400048070ff */
[----:B------:R-:W-:Y:S02]  /*7090*/  F2FP.SATFINITE.E4M3.F32.PACK_AB_MERGE_C R34, R33, R34, RZ ;  /* 0x000000222122723e */ /* 0x000fe400048070ff */
[----:B------:R-:W-:Y:S02]  /*70a0*/  F2FP.SATFINITE.E4M3.F32.PACK_AB_MERGE_C R36, R35, R36, RZ ;  /* 0x000000242324723e */ /* 0x000fe400048070ff */
[----:B------:R-:W-:Y:S02]  /*70b0*/  F2FP.SATFINITE.E4M3.F32.PACK_AB_MERGE_C R15, R15, R38, RZ ;  /* 0x000000260f0f723e */ /* 0x000fe400048070ff */
[----:B------:R-:W-:Y:S02]  /*70c0*/  F2FP.SATFINITE.E4M3.F32.PACK_AB_MERGE_C R37, R42, R37, RZ ;  /* 0x000000252a25723e */ /* 0x000fe400048070ff */
[----:B------:R-:W-:-:S02]  /*70d0*/  F2FP.SATFINITE.E4M3.F32.PACK_AB_MERGE_C R39, R4, R39, RZ ;  /* 0x000000270427723e */ /* 0x000fc400048070ff */
[----:B------:R-:W-:Y:S01]  /*70e0*/  F2FP.SATFINITE.E4M3.F32.PACK_AB_MERGE_C R3, R3, R44, RZ ;  /* 0x0000002c0303723e */ /* 0x000fe200048070ff */
[----:B------:R-:W-:Y:S06]  /*70f0*/  @P5 BRA `(.L_x_162) ;  /* 0x0000000000045947 */ /* 0x000fec0003800000 */
[----:B------:R-:W-:-:S04]  /*7100*/  DEPBAR.LE SB0, 0x1 ;  /* 0x000080400000791a */ /* 0x000fc80000000000 */
.L_x_162:
[----:B------:R-:W-:Y:S05]  /*7110*/  WARPSYNC.ALL ;  /* 0x0000000000007948 */ /* 0x000fea0003800000 */
[----:B------:R-:W-:Y:S01]  /*7120*/  BAR.SYNC.DEFER_BLOCKING 0x1, 0x100 ;  /* 0x0044000000007b1d */ /* 0x000fe20000010000 */
[----:B------:R-:W-:-:S05]  /*7130*/  IADD3 R16, P0, R16, UR36, RZ ;  /* 0x0000002410107c10 */ /* 0x000fca000ff1e0ff */
        /* <DEDUP_REMOVED lines=19> */
[----:B------:R-:W-:Y:S02]  /*7270*/  UIADD3 UR4, UR49, 0x3200, URZ ;  /* 0x0000320031047890 */ /* 0x000fe4000fffe03f */
[----:B------:R-:W-:Y:S01]  /*7280*/  UIADD3.X UR9, URZ, UR41, URZ, UP0, !UPT ;  /* 0x000000293f097290 */ /* 0x000fe200087fe43f */
[----:B------:R-:W-:Y:S01]  /*7290*/  UMOV UR6, UR46 ;  /* 0x0000002e00067c82 */ /* 0x000fe20008000000 */
[----:B------:R-:W-:-:S07]  /*72a0*/  UMOV UR7, UR47 ;  /* 0x0000002f00077c82 */ /* 0x000fce0008000000 */
[----:B------:R1:W-:Y:S02]  /*72b0*/  UTMASTG.3D [UR4], [UR8] ;  /* 0x00000004080073b5 */ /* 0x0003e40008010000 */
[----:B-1----:R0:W-:Y:S02]  /*72c0*/  UTMACMDFLUSH ;  /* 0x00000000000079b7 */ /* 0x0021e40000000000 */
.L_x_164:
[----:B------:R-:W-:Y:S05]  /*72d0*/  BSYNC B0 ;  /* 0x0000000000007941 */ /* 0x000fea0003800000 */
.L_x_163:
[----:B------:R-:W-:Y:S01]  /*72e0*/  ULDC.64 UR4, c[0x0][0x8f8] ;  /* 0x00023e0000047ab9 */ /* 0x000fe20000000a00 */
[----:B------:R-:W-:Y:S01]  /*72f0*/  IADD3.X R17, R17, UR42, RZ, P0, !PT ;  /* 0x0000002a11117c10 */ /* 0x000fe200087fe4ff */
[----:B------:R-:W-:Y:S01]  /*7300*/  UMOV UR47, 0xffffffff ;  /* 0xffffffff002f7882 */ /* 0x000fe20000000000 */
[----:B------:R-:W-:Y:S01]  /*7310*/  ISETP.GE.U32.AND P0, PT, R16, UR4, PT ;  /* 0x0000000410007c0c */ /* 0x000fe2000bf06070 */
[----:B------:R-:W-:Y:S01]  /*7320*/  IMAD.MOV.U32 R3, RZ, RZ, -0x1 ;  /* 0xffffffffff037424 */ /* 0x000fe200078e00ff */
[----:B------:R-:W-:Y:S02]  /*7330*/  PRMT R0, RZ, 0x7610, R0 ;  /* 0x00007610ff007816 */ /* 0x000fe40000000000 */
[----:B------:R-:W-:Y:S02]  /*7340*/  ISETP.GE.U32.AND.EX P0, PT, R17, UR5, PT, P0 ;  /* 0x0000000511007c0c */ /* 0x000fe4000bf06100 */
[----:B------:R-:W-:-:S11]  /*7350*/  MOV R8, 0xffffffff ;  /* 0xffffffff00087802 */ /* 0x000fd60000000f00 */
[----:B------:R-:W-:Y:S05]  /*7360*/  @P0 BRA `(.L_x_165) ;  /* 0x0000000400680947 */ /* 0x000fea0003800000 */
[----:B------:R-:W1:Y:S01]  /*7370*/  S2R R12, SR_CTAID.X ;  /* 0x00000000000c7919 */ /* 0x000e620000002500 */
[----:B------:R-:W2:Y:S01]  /*7380*/  LDC.64 R10, c[0x0][0x8d0] ;  /* 0x00023400ff0a7b82 */ /* 0x000ea20000000a00 */
[----:B------:R-:W-:Y:S01]  /*7390*/  ULDC UR4, c[0x0][0x150] ;  /* 0x0000540000047ab9 */ /* 0x000fe20000000800 */
[----:B------:R-:W-:Y:S01]  /*73a0*/  IMAD.MOV.U32 R8, RZ, RZ, R16 ;  /* 0x000000ffff087224 */ /* 0x000fe200078e0010 */
[----:B------:R-:W3:Y:S01]  /*73b0*/  S2R R26, SR_CTAID.Y ;  /* 0x00000000001a7919 */ /* 0x000ee20000002600 */
[----:B------:R-:W-:-:S04]  /*73c0*/  MOV R9, R17 ;  /* 0x0000001100097202 */ /* 0x000fc80000000f00 */
[----:B------:R-:W4:Y:S08]  /*73d0*/  LDC R25, c[0x0][0x144] ;  /* 0x00005100ff197b82 */ /* 0x000f300000000800 */
[----:B------:R-:W3:Y:S08]  /*73e0*/  LDC R0, c[0x0][0x8d8] ;  /* 0x00023600ff007b82 */ /* 0x000ef00000000800 */
[----:B------:R-:W3:Y:S01]  /*73f0*/  LDC.64 R20, c[0x0][0x8c8] ;  /* 0x00023200ff147b82 */ /* 0x000ee20000000a00 */
[----:B--2---:R-:W-:-:S04]  /*7400*/  ISETP.NE.U32.AND P0, PT, R10, RZ, PT ;  /* 0x000000ff0a00720c */ /* 0x004fc80003f05070 */
[----:B------:R-:W-:Y:S02]  /*7410*/  ISETP.NE.AND.EX P0, PT, R11, RZ, PT, P0 ;  /* 0x000000ff0b00720c */ /* 0x000fe40003f05300 */
[----:B-1----:R-:W-:-:S05]  /*7420*/  I2FP.F32.U32 R3, R12 ;  /* 0x0000000c00037245 */ /* 0x002fca0000201000 */
[----:B------:R-:W-:-:S04]  /*7430*/  FMUL R3, R3, UR4 ;  /* 0x0000000403037c20 */ /* 0x000fc80008400000 */
[----:B------:R1:W2:Y:S02]  /*7440*/  F2I.U32.TRUNC.NTZ R24, R3 ;  /* 0x0000000300187305 */ /* 0x0002a4000020f000 */
[----:B----4-:R-:W-:Y:S05]  /*7450*/  @!P0 BRA `(.L_x_166) ;  /* 0x0000000000288947 */ /* 0x010fea0003800000 */
[----:B-1----:R-:W1:Y:S02]  /*7460*/  LDC R3, c[0x0][0x8dc] ;  /* 0x00023700ff037b82 */ /* 0x002e640000000800 */
[----:B-1----:R-:W-:-:S05]  /*7470*/  IADD3 R3, P0, R16, R3, RZ ;  /* 0x0000000310037210 */ /* 0x002fca0007f1e0ff */
[----:B------:R-:W-:-:S04]  /*7480*/  IMAD.X R13, RZ, RZ, R17, P0 ;  /* 0x000000ffff0d7224 */ /* 0x000fc800000e0611 */
[----:B------:R-:W-:-:S04]  /*7490*/  IMAD.WIDE.U32 R4, R13, R10, RZ ;  /* 0x0000000a0d047225 */ /* 0x000fc800078e00ff */
[----:B------:R-:W-:-:S04]  /*74a0*/  IMAD.WIDE.U32 R6, P0, R3, R11, R4 ;  /* 0x0000000b03067225 */ /* 0x000fc80007800004 */
[----:B------:R-:W-:Y:S01]  /*74b0*/  IMAD.WIDE.U32 R4, R3, R10, RZ ;  /* 0x0000000a03047225 */ /* 0x000fe200078e00ff */
[----:B------:R-:W-:-:S03]  /*74c0*/  IADD3.X R9, RZ, RZ, RZ, P0, !PT ;  /* 0x000000ffff097210 */ /* 0x000fc600007fe4ff */
[----:B------:R-:W-:Y:S01]  /*74d0*/  IMAD.MOV.U32 R8, RZ, RZ, R7 ;  /* 0x000000ffff087224 */ /* 0x000fe200078e0007 */
[----:B------:R-:W-:-:S05]  /*74e0*/  IADD3 RZ, P0, R5, R6, RZ ;  /* 0x0000000605ff7210 */ /* 0x000fca0007f1e0ff */
[----:B------:R-:W-:-:S08]  /*74f0*/  IMAD.WIDE.U32.X R8, R13, R11, R8, P0 ;  /* 0x0000000b0d087225 */ /* 0x000fd000000e0408 */
.L_x_166:
[----:B------:R-:W4:Y:S01]  /*7500*/  LDC.64 R14, c[0x0][0x8e8] ;  /* 0x00023a00ff0e7b82 */ /* 0x000f220000000a00 */
[-CC-:B---3--:R-:W-:Y:S01]  /*7510*/  SHF.R.U64 R32, R8, R0.reuse, R9.reuse ;  /* 0x0000000008207219 */ /* 0x188fe20000001209 */
[----:B--2---:R-:W-:Y:S01]  /*7520*/  IMAD.MOV R24, RZ, RZ, -R24 ;  /* 0x000000ffff187224 */ /* 0x004fe200078e0a18 */
[----:B------:R-:W-:Y:S01]  /*7530*/  SHF.R.U32.HI R0, RZ, R0, R9 ;  /* 0x00000000ff007219 */ /* 0x000fe20000011609 */
[----:B------:R-:W-:Y:S01]  /*7540*/  ULDC UR4, c[0x0][0x154] ;  /* 0x0000550000047ab9 */ /* 0x000fe20000000800 */
[----:B-1----:R-:W-:Y:S01]  /*7550*/  IADD3 R3, P0, RZ, -R32, RZ ;  /* 0x80000020ff037210 */ /* 0x002fe20007f1e0ff */
[----:B------:R-:W-:Y:S01]  /*7560*/  IMAD R28, R25, R24, R12 ;  /* 0x00000018191c7224 */ /* 0x000fe200078e020c */
[----:B------:R-:W-:Y:S01]  /*7570*/  MOV R7, 0x1 ;  /* 0x0000000100077802 */ /* 0x000fe20000000f00 */
[----:B------:R-:W1:Y:S01]  /*7580*/  LDC R6, c[0x0][0x8c0] ;  /* 0x00023000ff067b82 */ /* 0x000e620000000800 */
[----:B------:R-:W-:-:S05]  /*7590*/  IADD3.X R5, RZ, ~R0, RZ, P0, !PT ;  /* 0x80000000ff057210 */ /* 0x000fca00007fe4ff */
[-C--:B------:R-:W-:Y:S02]  /*75a0*/  IMAD R0, R5, R20.reuse, RZ ;  /* 0x0000001405007224 */ /* 0x080fe400078e02ff */
[----:B------:R-:W2:Y:S01]  /*75b0*/  LDC R8, c[0x0][0x8b0] ;  /* 0x00022c00ff087b82 */ /* 0x000ea20000000800 */
[----:B------:R-:W-:-:S04]  /*75c0*/  IMAD.WIDE.U32 R4, R3, R20, R16 ;  /* 0x0000001403047225 */ /* 0x000fc800078e0010 */
[----:B------:R-:W-:Y:S01]  /*75d0*/  IMAD R3, R3, R21, R0 ;  /* 0x0000001503037224 */ /* 0x000fe200078e0200 */
[----:B------:R-:W-:Y:S02]  /*75e0*/  I2FP.F32.U32 R0, R26 ;  /* 0x0000001a00007245 */ /* 0x000fe40000201000 */
[----:B------:R-:W3:Y:S01]  /*75f0*/  LDC R30, c[0x0][0x900] ;  /* 0x00024000ff1e7b82 */ /* 0x000ee20000000800 */
[----:B----4-:R-:W-:Y:S02]  /*7600*/  ISETP.NE.U32.AND P0, PT, R14, RZ, PT ;  /* 0x000000ff0e00720c */ /* 0x010fe40003f05070 */
[----:B------:R-:W-:Y:S01]  /*7610*/  IADD3 R3, R5, R3, RZ ;  /* 0x0000000305037210 */ /* 0x000fe20007ffe0ff */
[----:B------:R-:W-:Y:S01]  /*7620*/  FMUL R0, R0, UR4 ;  /* 0x0000000400007c20 */ /* 0x000fe20008400000 */
[----:B------:R-:W-:Y:S01]  /*7630*/  ISETP.NE.AND.EX P0, PT, R15, RZ, PT, P0 ;  /* 0x000000ff0f00720c */ /* 0x000fe20003f05300 */
[----:B------:R-:W-:Y:S02]  /*7640*/  IMAD.MOV.U32 R5, RZ, RZ, -0x1 ;  /* 0xffffffffff057424 */ /* 0x000fe400078e00ff */
[----:B------:R-:W4:Y:S01]  /*7650*/  LDC R21, c[0x0][0x148] ;  /* 0x00005200ff157b82 */ /* 0x000f220000000800 */
[-CC-:B-1----:R-:W-:Y:S01]  /*7660*/  SHF.R.U64 R12, R4, R6.reuse, R3.reuse ;  /* 0x00000006040c7219 */ /* 0x182fe20000001203 */
[----:B------:R1:W1:Y:S01]  /*7670*/  F2I.U32.TRUNC.NTZ R20, R0 ;  /* 0x0000000000147305 */ /* 0x000262000020f000 */
[----:B------:R-:W-:-:S05]  /*7680*/  SHF.R.U32.HI R3, RZ, R6, R3 ;  /* 0x00000006ff037219 */ /* 0x000fca0000011603 */
[----:B------:R-:W1:Y:S01]  /*7690*/  LDC R24, c[0x0][0x8a8] ;  /* 0x00022a00ff187b82 */ /* 0x000e620000000800 */
[-CC-:B--2---:R-:W-:Y:S02]  /*76a0*/  SHF.R.U64 R10, R12, R8.reuse, R3.reuse ;  /* 0x000000080c0a7219 */ /* 0x184fe40000001203 */
[----:B------:R-:W-:-:S05]  /*76b0*/  SHF.R.U32.HI R3, RZ, R8, R3 ;  /* 0x00000008ff037219 */ /* 0x000fca0000011603 */
[----:B------:R-:W2:Y:S01]  /*76c0*/  LDC R27, c[0x0][0x8f0] ;  /* 0x00023c00ff1b7b82 */ /* 0x000ea20000000800 */
[-C--:B---3--:R-:W-:Y:S02]  /*76d0*/  SHF.L.U32 R4, R5, R30.reuse, RZ ;  /* 0x0000001e05047219 */ /* 0x088fe400000006ff */
[-CC-:B------:R-:W-:Y:S02]  /*76e0*/  SHF.R.U64 R13, R10, R30.reuse, R3.reuse ;  /* 0x0000001e0a0d7219 */ /* 0x180fe40000001203 */
[----:B------:R-:W-:Y:S02]  /*76f0*/  SHF.R.U32.HI R5, RZ, R30, R3 ;  /* 0x0000001eff057219 */ /* 0x000fe40000011603 */
[----:B------:R-:W-:Y:S01]  /*7700*/  LOP3.LUT R25, RZ, R4, RZ, 0x33, !PT ;  /* 0x00000004ff197212 */ /* 0x000fe200078e33ff */
[----:B------:R-:W3:Y:S01]  /*7710*/  LDC R29, c[0x0][0x8e0] ;  /* 0x00023800ff1d7b82 */ /* 0x000ee20000000800 */
[----:B------:R-:W-:Y:S01]  /*7720*/  SHF.L.U32 R30, R7, R30, RZ ;  /* 0x0000001e071e7219 */ /* 0x000fe200000006ff */
[----:B------:R-:W-:-:S06]  /*7730*/  IMAD.MOV.U32 R4, RZ, RZ, R13 ;  /* 0x000000ffff047224 */ /* 0x000fcc00078e000d */
[----:B------:R-:W1:Y:S01]  /*7740*/  LDC R31, c[0x0][0x8b8] ;  /* 0x00022e00ff1f7b82 */ /* 0x000e620000000800 */
[----:B------:R-:W-:Y:S05]  /*7750*/  @!P0 BRA `(.L_x_167) ;  /* 0x0000000000288947 */ /* 0x000fea0003800000 */
[----:B-1----:R-:W1:Y:S02]  /*7760*/  LDC R0, c[0x0][0x8f4] ;  /* 0x00023d00ff007b82 */ /* 0x002e640000000800 */
[----:B-1----:R-:W-:-:S04]  /*7770*/  IADD3 R3, P0, R13, R0, RZ ;  /* 0x000000000d037210 */ /* 0x002fc80007f1e0ff */
[----:B------:R-:W-:-:S05]  /*7780*/  IADD3.X R11, RZ, R5, RZ, P0, !PT ;  /* 0x00000005ff0b7210 */ /* 0x000fca00007fe4ff */
[----:B------:R-:W-:-:S04]  /*7790*/  IMAD.WIDE.U32 R4, R11, R14, RZ ;  /* 0x0000000e0b047225 */ /* 0x000fc800078e00ff */
[----:B------:R-:W-:-:S04]  /*77a0*/  IMAD.WIDE.U32 R6, P0, R3, R15, R4 ;  /* 0x0000000f03067225 */ /* 0x000fc80007800004 */
[----:B------:R-:W-:Y:S01]  /*77b0*/  IMAD.WIDE.U32 R4, R3, R14, RZ ;  /* 0x0000000e03047225 */ /* 0x000fe200078e00ff */
[----:B------:R-:W-:-:S03]  /*77c0*/  MOV R8, R7 ;  /* 0x0000000700087202 */ /* 0x000fc60000000f00 */
[----:B------:R-:W-:Y:S01]  /*77d0*/  IMAD.X R9, RZ, RZ, RZ, P0 ;  /* 0x000000ffff097224 */ /* 0x000fe200000e06ff */
[----:B------:R-:W-:-:S05]  /*77e0*/  IADD3 RZ, P0, R5, R6, RZ ;  /* 0x0000000605ff7210 */ /* 0x000fca0007f1e0ff */
[----:B------:R-:W-:-:S08]  /*77f0*/  IMAD.WIDE.U32.X R4, R11, R15, R8, P0 ;  /* 0x0000000f0b047225 */ /* 0x000fd000000e0408 */
.L_x_167:
[----:B------:R-:W-:Y:S01]  /*7800*/  ISETP.NE.AND P0, PT, R2, 0x1, PT ;  /* 0x000000010200780c */ /* 0x000fe20003f05270 */
[----:B-1----:R-:W-:Y:S01]  /*7810*/  IMAD.MOV R20, RZ, RZ, -R20 ;  /* 0x000000ffff147224 */ /* 0x002fe200078e0a14 */
[----:B--2---:R-:W-:Y:S02]  /*7820*/  SHF.R.U64 R0, R4, R27, R5 ;  /* 0x0000001b04007219 */ /* 0x004fe40000001205 */
[----:B------:R-:W-:Y:S02]  /*7830*/  LOP3.LUT R3, R10, R25, RZ, 0xc0, !PT ;  /* 0x000000190a037212 */ /* 0x000fe400078ec0ff */
[----:B------:R-:W-:Y:S01]  /*7840*/  IADD3 R5, R24, -0x1, RZ ;  /* 0xffffffff18057810 */ /* 0x000fe20007ffe0ff */
[----:B------:R-:W-:Y:S01]  /*7850*/  IMAD.MOV R4, RZ, RZ, -R0 ;  /* 0x000000ffff047224 */ /* 0x000fe200078e0a00 */
[----:B------:R-:W-:Y:S01]  /*7860*/  R2UR UR47, R32 ;  /* 0x00000000202f72ca */ /* 0x000fe200000e0000 */
[----:B------:R-:W-:Y:S01]  /*7870*/  IMAD R3, R30, R0, R3 ;  /* 0x000000001e037224 */ /* 0x000fe200078e0203 */
[----:B------:R-:W-:Y:S01]  /*7880*/  LOP3.LUT R5, R12, R5, RZ, 0xc0, !PT ;  /* 0x000000050c057212 */ /* 0x000fe200078ec0ff */
[----:B---3--:R-:W-:Y:S01]  /*7890*/  IMAD R0, R4, R29, R13 ;  /* 0x0000001d04007224 */ /* 0x008fe200078e020d */
[----:B------:R-:W-:Y:S01]  /*78a0*/  MOV R4, 0x1 ;  /* 0x0000000100047802 */ /* 0x000fe20000000f00 */
[----:B----4-:R-:W-:-:S02]  /*78b0*/  @P0 IMAD R28, R21, R20, R26 ;  /* 0x00000014151c0224 */ /* 0x010fc400078e021a */
[----:B------:R-:W-:Y:S02]  /*78c0*/  IMAD R0, R0, R24, R5 ;  /* 0x0000001800007224 */ /* 0x000fe400078e0205 */
[----:B------:R-:W-:-:S05]  /*78d0*/  IMAD R3, R3, R31, R28 ;  /* 0x0000001f03037224 */ /* 0x000fca00078e021c */
[----:B------:R-:W-:Y:S02]  /*78e0*/  SEL R8, R0, R3, !P0 ;  /* 0x0000000300087207 */ /* 0x000fe40004000000 */
[----:B------:R-:W-:Y:S02]  /*78f0*/  SEL R3, R3, R0, !P0 ;  /* 0x0000000003037207 */ /* 0x000fe40004000000 */
[----:B------:R-:W-:-:S07]  /*7900*/  PRMT R0, R4, 0x7610, R0 ;  /* 0x0000761004007816 */ /* 0x000fce0000000000 */
.L_x_165:
[----:B------:R-:W-:Y:S01]  /*7910*/  LOP3.LUT P0, RZ, R0, 0xff, RZ, 0xc0, !PT ;  /* 0x000000ff00ff7812 */ /* 0x000fe2000780c0ff */
[----:B------:R-:W-:-:S04]  /*7920*/  UIMAD.WIDE.U32 UR4, UR51, -0xf0f0f0f, URZ ;  /* 0xf0f0f0f1330478a5 */ /* 0x000fc8000f8e003f */
[----:B------:R-:W-:-:S04]  /*7930*/  USHF.R.U32.HI UR4, URZ, 0x4, UR5 ;  /* 0x000000043f047899 */ /* 0x000fc80008011605 */
[----:B------:R-:W-:-:S04]  /*7940*/  UIMAD UR4, UR4, -0x11, UR51 ;  /* 0xffffffef040478a4 */ /* 0x000fc8000f8e0233 */
[----:B------:R-:W-:Y:S08]  /*7950*/  @P0 BRA `(.L_x_168) ;  /* 0xffffff9c00300947 */ /* 0x000ff0000383ffff */
[----:B------:R-:W-:-:S04]  /*7960*/  DEPBAR.LE SB0, 0x0 ;  /* 0x000080000000791a */ /* 0x000fc80000000000 */
[----:B------:R-:W-:Y:S05]  /*7970*/  EXIT ;  /* 0x000000000000794d */ /* 0x000fea0003800000 */
.L_x_9:
[----:B------:R-:W-:Y:S01]  /*7980*/  ULDC.64 UR4, c[0x0][0x8f8] ;  /* 0x00023e0000047ab9 */ /* 0x000fe20000000a00 */
[----:B------:R-:W-:Y:S01]  /*7990*/  PRMT R12, RZ, 0x7610, R12 ;  /* 0x00007610ff0c7816 */ /* 0x000fe2000000000c */
[----:B------:R-:W-:Y:S01]  /*79a0*/  IMAD.MOV.U32 R5, RZ, RZ, -0x1 ;  /* 0xffffffffff057424 */ /* 0x000fe200078e00ff */
[----:B------:R-:W-:Y:S01]  /*79b0*/  ISETP.GE.U32.AND P1, PT, R16, UR4, PT ;  /* 0x0000000410007c0c */ /* 0x000fe2000bf26070 */
[----:B------:R-:W-:Y:S01]  /*79c0*/  IMAD.MOV.U32 R6, RZ, RZ, -0x1 ;  /* 0xffffffffff067424 */ /* 0x000fe200078e00ff */
[----:B------:R-:W-:Y:S02]  /*79d0*/  MOV R4, 0xffffffff ;  /* 0xffffffff00047802 */ /* 0x000fe40000000f00 */
[----:B------:R-:W-:-:S13]  /*79e0*/  ISETP.GE.U32.AND.EX P1, PT, R17, UR5, PT, P1 ;  /* 0x0000000511007c0c */ /* 0x000fda000bf26110 */
[----:B------:R-:W-:Y:S05]  /*79f0*/  @P1 BRA `(.L_x_169) ;  /* 0x00000004005c1947 */ /* 0x000fea0003800000 */
[----:B------:R-:W1:Y:S01]  /*7a00*/  LDC.64 R20, c[0x0][0x8d0] ;  /* 0x00023400ff147b82 */ /* 0x000e620000000a00 */
[----:B------:R-:W-:Y:S01]  /*7a10*/  MOV R14, R16 ;  /* 0x00000010000e7202 */ /* 0x000fe20000000f00 */
[----:B------:R-:W-:-:S06]  /*7a20*/  IMAD.MOV.U32 R15, RZ, RZ, R17 ;  /* 0x000000ffff0f7224 */ /* 0x000fcc00078e0011 */
        /* <DEDUP_REMOVED lines=15> */
.L_x_170:
[--C-:B------:R-:W-:Y:S01]  /*7b20*/  SHF.R.U64 R14, R14, R6, R15.reuse ;  /* 0x000000060e0e7219 */ /* 0x100fe2000000120f */
[----:B------:R-:W1:Y:S01]  /*7b30*/  LDC R12, c[0x0][0x8c0] ;  /* 0x00023000ff0c7b82 */ /* 0x000e620000000800 */
[----:B------:R-:W-:Y:S01]  /*7b40*/  I2FP.F32.U32 R5, R10 ;  /* 0x0000000a00057245 */ /* 0x000fe20000201000 */
[----:B------:R-:W-:Y:S01]  /*7b50*/  ULDC UR4, c[0x0][0x150] ;  /* 0x0000540000047ab9 */ /* 0x000fe20000000800 */
[----:B------:R-:W-:Y:S02]  /*7b60*/  SHF.R.U32.HI R4, RZ, R6, R15 ;  /* 0x00000006ff047219 */ /* 0x000fe4000001160f */
[----:B------:R-:W-:Y:S01]  /*7b70*/  IADD3 R11, P1, RZ, -R14, RZ ;  /* 0x8000000eff0b7210 */ /* 0x000fe20007f3e0ff */
[----:B------:R-:W-:Y:S01]  /*7b80*/  FMUL R15, R5, UR4 ;  /* 0x00000004050f7c20 */ /* 0x000fe20008400000 */
[----:B------:R-:W-:Y:S01]  /*7b90*/  ULDC UR4, c[0x0][0x154] ;  /* 0x0000550000047ab9 */ /* 0x000fe20000000800 */
[----:B------:R-:W2:Y:S02]  /*7ba0*/  LDC.64 R28, c[0x0][0x8e8] ;  /* 0x00023a00ff1c7b82 */ /* 0x000ea40000000a00 */
[----:B------:R-:W-:-:S02]  /*7bb0*/  IMAD.X R13, RZ, RZ, ~R4, P1 ;  /* 0x000000ffff0d7224 */ /* 0x000fc400008e0e04 */
[----:B------:R-:W3:Y:S01]  /*7bc0*/  F2I.U32.TRUNC.NTZ R15, R15 ;  /* 0x0000000f000f7305 */ /* 0x000ee2000020f000 */
[----:B------:R-:W-:-:S03]  /*7bd0*/  IMAD.WIDE.U32 R4, R11, R24, R16 ;  /* 0x000000180b047225 */ /* 0x000fc600078e0010 */
[----:B------:R-:W4:Y:S01]  /*7be0*/  LDC R21, c[0x0][0x144] ;  /* 0x00005100ff157b82 */ /* 0x000f220000000800 */
[----:B------:R-:W-:-:S04]  /*7bf0*/  IMAD R6, R13, R24, RZ ;  /* 0x000000180d067224 */ /* 0x000fc800078e02ff */
[----:B------:R-:W-:-:S03]  /*7c00*/  IMAD R11, R11, R25, R6 ;  /* 0x000000190b0b7224 */ /* 0x000fc600078e0206 */
[----:B------:R-:W5:Y:S02]  /*7c10*/  LDC R20, c[0x0][0x8b0] ;  /* 0x00022c00ff147b82 */ /* 0x000f640000000800 */
[----:B------:R-:W-:Y:S02]  /*7c20*/  IADD3 R5, R5, R11, RZ ;  /* 0x0000000b05057210 */ /* 0x000fe40007ffe0ff */
[----:B------:R-:W-:Y:S02]  /*7c30*/  I2FP.F32.U32 R11, R7 ;  /* 0x00000007000b7245 */ /* 0x000fe40000201000 */
[-C--:B-1----:R-:W-:Y:S01]  /*7c40*/  SHF.R.U64 R6, R4, R12.reuse, R5 ;  /* 0x0000000c04067219 */ /* 0x082fe20000001205 */
[----:B---3--:R-:W-:Y:S01]  /*7c50*/  IMAD.MOV R4, RZ, RZ, -R15 ;  /* 0x000000ffff047224 */ /* 0x008fe200078e0a0f */
[----:B------:R-:W1:Y:S01]  /*7c60*/  LDC R13, c[0x0][0x900] ;  /* 0x00024000ff0d7b82 */ /* 0x000e620000000800 */
[----:B--2---:R-:W-:Y:S01]  /*7c70*/  ISETP.NE.U32.AND P1, PT, R28, RZ, PT ;  /* 0x000000ff1c00720c */ /* 0x004fe20003f25070 */
[----:B------:R-:W-:Y:S01]  /*7c80*/  FMUL R11, R11, UR4 ;  /* 0x000000040b0b7c20 */ /* 0x000fe20008400000 */
[----:B------:R-:W-:-:S02]  /*7c90*/  SHF.R.U32.HI R5, RZ, R12, R5 ;  /* 0x0000000cff057219 */ /* 0x000fc40000011605 */
[----:B------:R-:W-:Y:S02]  /*7ca0*/  ISETP.NE.AND.EX P1, PT, R29, RZ, PT, P1 ;  /* 0x000000ff1d00720c */ /* 0x000fe40003f25310 */
[----:B------:R-:W-:Y:S01]  /*7cb0*/  MOV R12, 0xffffffff ;  /* 0xffffffff000c7802 */ /* 0x000fe20000000f00 */
[----:B------:R-:W2:Y:S01]  /*7cc0*/  LDC R22, c[0x0][0x148] ;  /* 0x00005200ff167b82 */ /* 0x000ea20000000800 */
[----:B----4-:R-:W-:Y:S02]  /*7cd0*/  IMAD R26, R21, R4, R10 ;  /* 0x00000004151a7224 */ /* 0x010fe400078e020a */
[----:B------:R-:W-:-:S05]  /*7ce0*/  IMAD.MOV.U32 R10, RZ, RZ, 0x1 ;  /* 0x00000001ff0a7424 */ /* 0x000fca00078e00ff */
[----:B------:R-:W3:Y:S01]  /*7cf0*/  LDC R24, c[0x0][0x8a8] ;  /* 0x00022a00ff187b82 */ /* 0x000ee20000000800 */
[-CC-:B-----5:R-:W-:Y:S02]  /*7d00*/  SHF.R.U64 R21, R6, R20.reuse, R5.reuse ;  /* 0x0000001406157219 */ /* 0x1a0fe40000001205 */
[----:B------:R-:W-:Y:S02]  /*7d10*/  SHF.R.U32.HI R4, RZ, R20, R5 ;  /* 0x00000014ff047219 */ /* 0x000fe40000011605 */
[----:B------:R4:W1:Y:S03]  /*7d20*/  F2I.U32.TRUNC.NTZ R20, R11 ;  /* 0x0000000b00147305 */ /* 0x000866000020f000 */
[----:B------:R-:W2:Y:S01]  /*7d30*/  LDC R25, c[0x0][0x8f0] ;  /* 0x00023c00ff197b82 */ /* 0x000ea20000000800 */
[-C--:B-1----:R-:W-:Y:S02]  /*7d40*/  SHF.L.U32 R12, R12, R13.reuse, RZ ;  /* 0x0000000d0c0c7219 */ /* 0x082fe400000006ff */
[----:B------:R-:W-:-:S02]  /*7d50*/  SHF.R.U64 R23, R21, R13, R4 ;  /* 0x0000000d15177219 */ /* 0x000fc40000001204 */
[-C--:B------:R-:W-:Y:S02]  /*7d60*/  SHF.R.U32.HI R5, RZ, R13.reuse, R4 ;  /* 0x0000000dff057219 */ /* 0x080fe40000011604 */
[----:B------:R-:W-:Y:S01]  /*7d70*/  SHF.L.U32 R30, R10, R13, RZ ;  /* 0x0000000d0a1e7219 */ /* 0x000fe200000006ff */
[----:B------:R-:W1:Y:S01]  /*7d80*/  LDC R27, c[0x0][0x8e0] ;  /* 0x00023800ff1b7b82 */ /* 0x000e620000000800 */
[----:B------:R-:W-:Y:S02]  /*7d90*/  LOP3.LUT R32, RZ, R12, RZ, 0x33, !PT ;  /* 0x0000000cff207212 */ /* 0x000fe400078e33ff */
[----:B------:R-:W-:-:S05]  /*7da0*/  MOV R4, R23 ;  /* 0x0000001700047202 */ /* 0x000fca0000000f00 */
[----:B------:R-:W1:Y:S01]  /*7db0*/  LDC R31, c[0x0][0x8b8] ;  /* 0x00022e00ff1f7b82 */ /* 0x000e620000000800 */
[----:B----4-:R-:W-:Y:S05]  /*7dc0*/  @!P1 BRA `(.L_x_171) ;  /* 0x0000000000289947 */ /* 0x010fea0003800000 */
[----:B------:R-:W4:Y:S02]  /*7dd0*/  LDC R4, c[0x0][0x8f4] ;  /* 0x00023d00ff047b82 */ /* 0x000f240000000800 */
[----:B----4-:R-:W-:-:S05]  /*7de0*/  IADD3 R13, P1, R23, R4, RZ ;  /* 0x00000004170d7210 */ /* 0x010fca0007f3e0ff */
        /* <DEDUP_REMOVED lines=8> */
.L_x_171:
[----:B------:R-:W-:Y:S01]  /*7e70*/  ISETP.NE.AND P1, PT, R2, 0x1, PT ;  /* 0x000000010200780c */ /* 0x000fe20003f25270 */
[----:B---3--:R-:W-:Y:S01]  /*7e80*/  VIADD R11, R24, 0xffffffff ;  /* 0xffffffff180b7836 */ /* 0x008fe20000000000 */
[----:B--2---:R-:W-:Y:S01]  /*7e90*/  SHF.R.U64 R5, R4, R25, R5 ;  /* 0x0000001904057219 */ /* 0x004fe20000001205 */
[----:B------:R-:W-:Y:S01]  /*7ea0*/  IMAD.MOV.U32 R12, RZ, RZ, 0x1 ;  /* 0x00000001ff0c7424 */ /* 0x000fe200078e00ff */
[----:B------:R-:W-:Y:S02]  /*7eb0*/  IADD3 R20, -R20, RZ, RZ ;  /* 0x000000ff14147210 */ /* 0x000fe40007ffe1ff */
[----:B------:R-:W-:Y:S02]  /*7ec0*/  LOP3.LUT R4, R21, R32, RZ, 0xc0, !PT ;  /* 0x0000002015047212 */ /* 0x000fe400078ec0ff */
[----:B------:R-:W-:-:S03]  /*7ed0*/  IADD3 R10, -R5, RZ, RZ ;  /* 0x000000ff050a7210 */ /* 0x000fc60007ffe1ff */
[----:B------:R-:W-:Y:S02]  /*7ee0*/  IMAD R5, R30, R5, R4 ;  /* 0x000000051e057224 */ /* 0x000fe400078e0204 */
[----:B------:R-:W-:Y:S01]  /*7ef0*/  @P1 IMAD R26, R22, R20, R7 ;  /* 0x00000014161a1224 */ /* 0x000fe200078e0207 */
[----:B------:R-:W-:Y:S01]  /*7f00*/  LOP3.LUT R7, R6, R11, RZ, 0xc0, !PT ;  /* 0x0000000b06077212 */ /* 0x000fe200078ec0ff */
[----:B-1----:R-:W-:Y:S02]  /*7f10*/  IMAD R4, R10, R27, R23 ;  /* 0x0000001b0a047224 */ /* 0x002fe400078e0217 */
[----:B------:R-:W-:Y:S02]  /*7f20*/  IMAD R5, R5, R31, R26 ;  /* 0x0000001f05057224 */ /* 0x000fe400078e021a */
[----:B------:R-:W-:-:S05]  /*7f30*/  IMAD R6, R4, R24, R7 ;  /* 0x0000001804067224 */ /* 0x000fca00078e0207 */
[----:B------:R-:W-:Y:S02]  /*7f40*/  SEL R4, R6, R5, !P1 ;  /* 0x0000000506047207 */ /* 0x000fe40004800000 */
[----:B------:R-:W-:Y:S02]  /*7f50*/  SEL R5, R5, R6, !P1 ;  /* 0x0000000605057207 */ /* 0x000fe40004800000 */
[----:B------:R-:W-:-:S07]  /*7f60*/  MOV R6, R14 ;  /* 0x0000000e00067202 */ /* 0x000fce0000000f00 */
.L_x_169:
[----:B------:R-:W-:-:S08]  /*7f70*/  NOP ;  /* 0x0000000000007918 */ /* 0x000fd00000000000 */
[----:B------:R-:W1:-:S00]  /*7f80*/  USETMAXREG.DEALLOC.CTAPOOL 0x28 ;  /* 0x00000028000079c8 */ /* 0x000e4000080e0500 */
[----:B-1----:R-:W-:-:S13]  /*7f90*/  ISETP.NE.AND P1, PT, R3, 0x1, PT ;  /* 0x000000010300780c */ /* 0x002fda0003f25270 */
[----:B------:R-:W-:Y:S05]  /*7fa0*/  @!P1 EXIT ;  /* 0x000000000000994d */ /* 0x000fea0003800000 */
[----:B------:R-:W-:Y:S05]  /*7fb0*/  @!P4 BRA `(.L_x_172) ;  /* 0x0000000c00c4c947 */ /* 0x000fea0003800000 */
[----:B------:R-:W-:-:S13]  /*7fc0*/  ISETP.NE.OR P0, PT, R3, 0x2, P0 ;  /* 0x000000020300780c */ /* 0x000fda0000705670 */
[----:B------:R-:W-:Y:S05]  /*7fd0*/  @P0 EXIT ;  /* 0x000000000000094d */ /* 0x000fea0003800000 */
[----:B------:R-:W-:-:S13]  /*7fe0*/  LOP3.LUT P1, RZ, R12, 0xff, RZ, 0xc0, !PT ;  /* 0x000000ff0cff7812 */ /* 0x000fda000782c0ff */
[----:B------:R-:W-:Y:S05]  /*7ff0*/  @!P1 BRA `(.L_x_173) ;  /* 0x0000000000189947 */ /* 0x000fea0003800000 */
[----:B------:R-:W-:Y:S01]  /*8000*/  UMOV UR4, 0x400 ;  /* 0x0000040000047882 */ /* 0x000fe20000000000 */
[----:B------:R-:W-:Y:S01]  /*8010*/  IMAD.MOV.U32 R3, RZ, RZ, RZ ;  /* 0x000000ffff037224 */ /* 0x000fe200078e00ff */
[----:B------:R-:W-:-:S04]  /*8020*/  ULEA UR4, UR43, UR4, 0x18 ;  /* 0x000000042b047291 */ /* 0x000fc8000f8ec03f */
[----:B------:R-:W-:-:S05]  /*8030*/  SHF.L.U32 R3, R3, 0x1f, RZ ;  /* 0x0000001f03037819 */ /* 0x000fca00000006ff */
[----:B------:R-:W1:Y:S02]  /*8040*/  SYNCS.PHASECHK.TRANS64.TRYWAIT P0, [UR4+0x138], R3 ;  /* 0x00013803ff0075a7 */ /* 0x000e640008000144 */
[----:B-1----:R-:W-:Y:S05]  /*8050*/  @!P0 BRA `(.L_x_174) ;  /* 0x0000002400b08947 */ /* 0x002fea0003800000 */
.L_x_173:
[----:B-1----:R-:W-:Y:S01]  /*8060*/  PRMT R3, RZ, 0x7610, R3 ;  /* 0x00007610ff037816 */ /* 0x002fe20000000003 */
[----:B------:R-:W-:Y:S06]  /*8070*/  @P3 BRA `(.L_x_175) ;  /* 0x0000000000243947 */ /* 0x000fec0003800000 */
[----:B------:R-:W-:Y:S02]  /*8080*/  ULDC.64 UR4, c[0x0][0x588] ;  /* 0x0001620000047ab9 */ /* 0x000fe40000000a00 */
[----:B------:R-:W-:-:S04]  /*8090*/  ISETP.NE.U32.AND P0, PT, RZ, UR4, PT ;  /* 0x00000004ff007c0c */ /* 0x000fc8000bf05070 */
[----:B------:R-:W-:-:S13]  /*80a0*/  ISETP.NE.AND.EX P0, PT, RZ, UR5, PT, P0 ;  /* 0x00000005ff007c0c */ /* 0x000fda000bf05300 */
[----:B------:R-:W-:Y:S05]  /*80b0*/  @!P0 BRA `(.L_x_176) ;  /* 0x00000000000c8947 */ /* 0x000fea0003800000 */
[----:B------:R2:W5:Y:S01]  /*80c0*/  LDG.E R8, desc[UR38][R8.64] ;  /* 0x0000002608087981 */ /* 0x000562000c1e1900 */
[----:B------:R-:W-:Y:S01]  /*80d0*/  MOV R3, 0x1 ;  /* 0x0000000100037802 */ /* 0x000fe20000000f00 */
[----:B------:R-:W-:Y:S06]  /*80e0*/  BRA `(.L_x_175) ;  /* 0x0000000000087947 */ /* 0x000fec0003800000 */
.L_x_176:
[----:B------:R-:W1:Y:S01]  /*80f0*/  LDC R8, c[0x0][0x580] ;  /* 0x00016000ff087b82 */ /* 0x000e620000000800 */
[----:B------:R-:W-:-:S07]  /*8100*/  IMAD.MOV.U32 R3, RZ, RZ, 0x1 ;  /* 0x00000001ff037424 */ /* 0x000fce00078e00ff */
.L_x_175:
[----:B--2---:R-:W-:Y:S01]  /*8110*/  MOV R9, 0x1 ;  /* 0x0000000100097802 */ /* 0x004fe20000000f00 */
[----:B------:R-:W-:Y:S06]  /*8120*/  @!P1 BRA `(.L_x_177) ;  /* 0x0000000c00109947 */ /* 0x000fec0003800000 */
[----:B------:R-:W2:Y:S01]  /*8130*/  LDC R10, c[0x0][0x900] ;  /* 0x00024000ff0a7b82 */ /* 0x000ea20000000800 */
[----:B------:R-:W-:Y:S01]  /*8140*/  IMAD.MOV.U32 R7, RZ, RZ, -0x1 ;  /* 0xffffffffff077424 */ /* 0x000fe200078e00ff */
[----:B------:R-:W-:Y:S01]  /*8150*/  MOV R9, 0x1 ;  /* 0x0000000100097802 */ /* 0x000fe20000000f00 */
[----:B------:R-:W-:Y:S01]  /*8160*/  ULDC.64 UR6, c[0x0][0x198] ;  /* 0x0000660000067ab9 */ /* 0x000fe20000000a00 */
[----:B------:R-:W-:Y:S01]  /*8170*/  LOP3.LUT R11, R0, 0x2, RZ, 0xfc, !PT ;  /* 0x00000002000b7812 */ /* 0x000fe200078efcff */
[----:B------:R-:W-:Y:S01]  /*8180*/  ULDC.64 UR22, c[0x0][0x588] ;  /* 0x0001620000167ab9 */ /* 0x000fe20000000a00 */
[----:B------:R-:W-:Y:S01]  /*8190*/  ULDC.64 UR24, c[0x0][0x8f8] ;  /* 0x00023e0000187ab9 */ /* 0x000fe20000000a00 */
[----:B------:R-:W-:Y:S01]  /*81a0*/  ULDC.64 UR14, c[0x0][0x590] ;  /* 0x00016400000e7ab9 */ /* 0x000fe20000000a00 */
[----:B------:R-:W3:Y:S01]  /*81b0*/  LDC R12, c[0x0][0x8a8] ;  /* 0x00022a00ff0c7b82 */ /* 0x000ee20000000800 */
[-C--:B--2---:R-:W-:Y:S02]  /*81c0*/  SHF.L.U32 R7, R7, R10.reuse, RZ ;  /* 0x0000000a07077219 */ /* 0x084fe400000006ff */
[----:B------:R-:W-:Y:S01]  /*81d0*/  SHF.L.U32 R10, R9, R10, RZ ;  /* 0x0000000a090a7219 */ /* 0x000fe200000006ff */
[----:B------:R-:W-:Y:S01]  /*81e0*/  IMAD.MOV.U32 R9, RZ, RZ, 0x1 ;  /* 0x00000001ff097424 */ /* 0x000fe200078e00ff */
[----:B------:R-:W-:-:S02]  /*81f0*/  LOP3.LUT R13, RZ, R7, RZ, 0x33, !PT ;  /* 0x00000007ff0d7212 */ /* 0x000fc400078e33ff */
[----:B---3--:R-:W-:-:S07]  /*8200*/  IADD3 R12, R12, -0x1, RZ ;  /* 0xffffffff0c0c7810 */ /* 0x008fce0007ffe0ff */
.L_x_197:
[----:B------:R-:W-:Y:S02]  /*8210*/  ISETP.NE.U32.AND P0, PT, RZ, UR14, PT ;  /* 0x0000000eff007c0c */ /* 0x000fe4000bf05070 */
[----:B------:R-:W-:Y:S02]  /*8220*/  R2UR UR11, R5 ;  /* 0x00000000050b72ca */ /* 0x000fe400000e0000 */
[----:B------:R-:W-:Y:S02]  /*8230*/  R2UR UR10, R4 ;  /* 0x00000000040a72ca */ /* 0x000fe400000e0000 */
[----:B------:R-:W-:-:S09]  /*8240*/  ISETP.NE.AND.EX P0, PT, RZ, UR15, PT, P0 ;  /* 0x0000000fff007c0c */ /* 0x000fd2000bf05300 */
[----:B------:R-:W-:Y:S02]  /*8250*/  USHF.L.U32 UR11, UR11, 0x7, URZ ;  /* 0x000000070b0b7899 */ /* 0x000fe4000800063f */
[----:B------:R-:W-:Y:S02]  /*8260*/  USHF.L.U32 UR10, UR10, 0x6, URZ ;  /* 0x000000060a0a7899 */ /* 0x000fe4000800063f */
[----:B------:R-:W-:Y:S10]  /*8270*/  @!P0 BRA `(.L_x_178) ;  /* 0x00000000002c8947 */ /* 0x000ff40003800000 */
[----:B------:R-:W-:-:S04]  /*8280*/  ISETP.NE.U32.AND P1, PT, RZ, UR22, PT ;  /* 0x00000016ff007c0c */ /* 0x000fc8000bf25070 */
[----:B------:R-:W-:-:S13]  /*8290*/  ISETP.NE.AND.EX P1, PT, RZ, UR23, PT, P1 ;  /* 0x00000017ff007c0c */ /* 0x000fda000bf25310 */
[----:B------:R-:W-:Y:S05]  /*82a0*/  @!P1 BRA `(.L_x_179) ;  /* 0x0000000000189947 */ /* 0x000fea0003800000 */
[----:B------:R-:W2:Y:S01]  /*82b0*/  LDC.64 R4, c[0x0][0x588] ;  /* 0x00016200ff047b82 */ /* 0x000ea20000000a00 */
[----:B------:R-:W-:-:S04]  /*82c0*/  IMAD R3, R6, UR14, RZ ;  /* 0x0000000e06037c24 */ /* 0x000fc8000f8e02ff */
[----:B--2---:R-:W-:-:S05]  /*82d0*/  IMAD.WIDE R4, R3, 0x4, R4 ;  /* 0x0000000403047825 */ /* 0x004fca00078e0204 */
[----:B-1---5:R2:W5:Y:S01]  /*82e0*/  LDG.E R8, desc[UR38][R4.64] ;  /* 0x0000002604087981 */ /* 0x022562000c1e1900 */
[----:B------:R-:W-:Y:S01]  /*82f0*/  IMAD.MOV.U32 R3, RZ, RZ, 0x1 ;  /* 0x00000001ff037424 */ /* 0x000fe200078e00ff */
[----:B------:R-:W-:Y:S06]  /*8300*/  BRA `(.L_x_178) ;  /* 0x0000000000087947 */ /* 0x000fec0003800000 */
.L_x_179:
[----:B-1---5:R-:W3:Y:S01]  /*8310*/  LDC R8, c[0x0][0x580] ;  /* 0x00016000ff087b82 */ /* 0x022ee20000000800 */
[----:B------:R-:W-:-:S07]  /*8320*/  MOV R3, 0x1 ;  /* 0x0000000100037802 */ /* 0x000fce0000000f00 */
.L_x_178:
[----:B------:R-:W-:Y:S05]  /*8330*/  @!P0 BRA `(.L_x_180) ;  /* 0x00000000001c8947 */ /* 0x000fea0003800000 */
[----:B------:R-:W-:-:S13]  /*8340*/  LOP3.LUT P2, RZ, R3, 0xff, RZ, 0xc0, !PT ;  /* 0x000000ff03ff7812 */ /* 0x000fda000784c0ff */
[----:B--2---:R-:W2:Y:S02]  /*8350*/  @!P2 LDC.64 R4, c[0x0][0x588] ;  /* 0x00016200ff04ab82 */ /* 0x004ea40000000a00 */
[----:B--2---:R-:W-:-:S04]  /*8360*/  @!P2 ISETP.NE.U32.AND P0, PT, R4, RZ, PT ;  /* 0x000000ff0400a20c */ /* 0x004fc80003f05070 */
[----:B------:R-:W-:Y:S02]  /*8370*/  @!P2 ISETP.NE.AND.EX P1, PT, R5, RZ, PT, P0 ;  /* 0x000000ff0500a20c */ /* 0x000fe40003f25300 */
[----:B-1-3-5:R-:W-:Y:S02]  /*8380*/  @P2 FSETP.EQ.AND P0, PT, R8, RZ, PT ;  /* 0x000000ff0800220b */ /* 0x02afe40003f02000 */
[----:B------:R-:W-:Y:S01]  /*8390*/  @!P2 PLOP3.LUT P0, PT, P1, PT, PT, 0x8, 0x0 ;  /* 0x000000000000a81c */ /* 0x000fe20000f0e170 */
[----:B------:R-:W-:-:S12]  /*83a0*/  BRA `(.L_x_181) ;  /* 0x0000000000047947 */ /* 0x000fd80003800000 */
.L_x_180:
[----:B-1-3-5:R-:W-:-:S13]  /*83b0*/  FSETP.EQ.AND P0, PT, R8, RZ, PT ;  /* 0x000000ff0800720b */ /* 0x02afda0003f02000 */
.L_x_181:
[----:B------:R-:W-:Y:S02]  /*83c0*/  ISETP.NE.AND P2, PT, R11, 0x3, PT ;  /* 0x000000030b00780c */ /* 0x000fe40003f45270 */
[----:B------:R-:W-:-:S04]  /*83d0*/  ELECT P1, URZ, PT ;  /* 0x00000000003f782f */ /* 0x000fc80003820000 */
[----:B------:R-:W-:-:S07]  /*83e0*/  PLOP3.LUT P0, PT, P1, P0, PT, 0x20, 0x0 ;  /* 0x000000000000781c */ /* 0x000fce0000f00470 */
[----:B------:R-:W-:Y:S06]  /*83f0*/  @!P2 BRA `(.L_x_182) ;  /* 0x000000000004a947 */ /* 0x000fec0003800000 */
[----:B------:R-:W-:Y:S01]  /*8400*/  BPT.TRAP 0x1 ;  /* 0x000000040000795c */ /* 0x000fe20000300000 */
.L_x_182:
[----:B------:R-:W1:Y:S01]  /*8410*/  S2UR UR43, SR_CgaCtaId ;  /* 0x00000000002b79c3 */ /* 0x000e620000008800 */
[----:B------:R-:W-:Y:S01]  /*8420*/  UMOV UR4, 0x400 ;  /* 0x0000040000047882 */ /* 0x000fe20000000000 */
[----:B--2---:R-:W-:Y:S01]  /*8430*/  SHF.L.U32 R4, R9, 0x1f, RZ ;  /* 0x0000001f09047819 */ /* 0x004fe200000006ff */
[----:B-1----:R-:W-:-:S09]  /*8440*/  ULEA UR5, UR43, UR4, 0x18 ;  /* 0x000000042b057291 */ /* 0x002fd2000f8ec03f */
[----:B------:R-:W1:Y:S02]  /*8450*/  SYNCS.PHASECHK.TRANS64.TRYWAIT P1, [UR5+0x120], R4 ;  /* 0x00012004ff0075a7 */ /* 0x000e640008020145 */
[----:B-1----:R-:W-:Y:S05]  /*8460*/  @!P1 BRA `(.L_x_183) ;  /* 0x0000002000c49947 */ /* 0x002fea0003800000 */
.L_x_240:
[----:B------:R-:W-:Y:S04]  /*8470*/  BSSY B0, `(.L_x_184) ;  /* 0x000000e000007945 */ /* 0x000fe80003800000 */
[----:B------:R-:W-:Y:S05]  /*8480*/  @!P0 BRA `(.L_x_185) ;  /* 0x0000000000308947 */ /* 0x000fea0003800000 */
[----:B------:R-:W-:Y:S01]  /*8490*/  R2UR UR12, R6 ;  /* 0x00000000060c72ca */ /* 0x000fe200000e0000 */
[----:B------:R-:W-:Y:S02]  /*84a0*/  UIADD3 UR16, UP0, UR6, 0x3f0, URZ ;  /* 0x000003f006107890 */ /* 0x000fe4000ff1e03f */
[----:B------:R-:W-:Y:S02]  /*84b0*/  UIADD3 UR8, UR5, 0x200, URZ ;  /* 0x0000020005087890 */ /* 0x000fe4000fffe03f */
[----:B------:R-:W-:Y:S02]  /*84c0*/  UIADD3 UR9, UR5, 0x110, URZ ;  /* 0x0000011005097890 */ /* 0x000fe4000fffe03f */
[----:B------:R-:W-:Y:S01]  /*84d0*/  UIADD3.X UR17, URZ, UR7, URZ, UP0, !UPT ;  /* 0x000000073f117290 */ /* 0x000fe200087fe43f */
[----:B------:R-:W-:Y:S01]  /*84e0*/  UMOV UR18, 0x0 ;  /* 0x0000000000127882 */ /* 0x000fe20000000000 */
[----:B------:R-:W-:-:S07]  /*84f0*/  UMOV UR19, 0x10000000 ;  /* 0x1000000000137882 */ /* 0x000fce0000000000 */
[----:B------:R2:W-:Y:S02]  /*8500*/  UTMALDG.3D [UR8], [UR16], desc[UR18] ;  /* 0x00001208100075b4 */ /* 0x0005e40008011000 */
[----:B--2---:R-:W-:Y:S05]  /*8510*/  @!P2 BRA `(.L_x_186) ;  /* 0x000000000004a947 */ /* 0x004fea0003800000 */
[----:B------:R-:W-:Y:S01]  /*8520*/  BPT.TRAP 0x1 ;  /* 0x000000040000795c */ /* 0x000fe20000300000 */
.L_x_186:
[----:B-1----:R-:W1:Y:S02]  /*8530*/  LDC R5, c[0x0][0x800] ;  /* 0x00020000ff057b82 */ /* 0x002e640000000800 */
[----:B-1----:R2:W-:Y:S02]  /*8540*/  SYNCS.ARRIVE.TRANS64.RED.A0TR RZ, [UR5+0x110], R5 ;  /* 0x00011005ffff79a7 */ /* 0x0025e40008300405 */
.L_x_185:
[----:B------:R-:W-:Y:S05]  /*8550*/  BSYNC B0 ;  /* 0x0000000000007941 */ /* 0x000fea0003800000 */
.L_x_184:
[----:B------:R-:W-:Y:S05]  /*8560*/  @!P2 BRA `(.L_x_187) ;  /* 0x000000000004a947 */ /* 0x000fea0003800000 */
[----:B------:R-:W-:Y:S01]  /*8570*/  BPT.TRAP 0x1 ;  /* 0x000000040000795c */ /* 0x000fe20000300000 */
.L_x_187:
[----:B------:R-:W-:-:S04]  /*8580*/  UIADD3 UR4, UR5, 0x110, URZ ;  /* 0x0000011005047890 */ /* 0x000fc8000fffe03f */
[----:B------:R-:W-:-:S09]  /*8590*/  UPRMT UR4, UR43, 0x654, UR4 ;  /* 0x000006542b047896 */ /* 0x000fd20008000004 */
[----:B------:R-:W-:Y:S01]  /*85a0*/  SYNCS.ARRIVE.TRANS64.RED.A1T0 RZ, [UR4], RZ ;  /* 0x000000ffffff79a7 */ /* 0x000fe20008100404 */
[----:B------:R-:W-:Y:S05]  /*85b0*/  @!P2 BRA `(.L_x_188) ;  /* 0x000000000004a947 */ /* 0x000fea0003800000 */
[----:B------:R-:W-:Y:S01]  /*85c0*/  BPT.TRAP 0x1 ;  /* 0x000000040000795c */ /* 0x000fe20000300000 */
.L_x_188:
[----:B------:R-:W3:Y:S02]  /*85d0*/  SYNCS.PHASECHK.TRANS64.TRYWAIT P1, [UR5+0x128], R4 ;  /* 0x00012804ff0075a7 */ /* 0x000ee40008020145 */
[----:B---3--:R-:W-:Y:S05]  /*85e0*/  @!P1 BRA `(.L_x_189) ;  /* 0x00000020007c9947 */ /* 0x008fea0003800000 */
.L_x_241:
[----:B------:R-:W-:Y:S04]  /*85f0*/  BSSY B0, `(.L_x_190) ;  /* 0x0000010000007945 */ /* 0x000fe80003800000 */
[----:B------:R-:W-:Y:S05]  /*8600*/  @!P0 BRA `(.L_x_191) ;  /* 0x0000000000388947 */ /* 0x000fea0003800000 */
[----:B------:R-:W-:Y:S01]  /*8610*/  R2UR UR20, R6 ;  /* 0x00000000061472ca */ /* 0x000fe200000e0000 */
[----:B------:R-:W-:Y:S02]  /*8620*/  UIADD3 UR8, UP0, UR6, 0x3f0, URZ ;  /* 0x000003f006087890 */ /* 0x000fe4000ff1e03f */
[----:B------:R-:W-:Y:S02]  /*8630*/  UIADD3 UR18, UR10, 0x20, URZ ;  /* 0x000000200a127890 */ /* 0x000fe4000fffe03f */
[----:B------:R-:W-:Y:S02]  /*8640*/  UIADD3 UR16, UR5, 0x1200, URZ ;  /* 0x0000120005107890 */ /* 0x000fe4000fffe03f */
[----:B------:R-:W-:Y:S02]  /*8650*/  UIADD3 UR17, UR5, 0x118, URZ ;  /* 0x0000011805117890 */ /* 0x000fe4000fffe03f */
[----:B------:R-:W-:Y:S01]  /*8660*/  UIADD3.X UR9, URZ, UR7, URZ, UP0, !UPT ;  /* 0x000000073f097290 */ /* 0x000fe200087fe43f */
[----:B------:R-:W-:Y:S01]  /*8670*/  UMOV UR12, 0x0 ;  /* 0x00000000000c7882 */ /* 0x000fe20000000000 */
[----:B------:R-:W-:Y:S01]  /*8680*/  UMOV UR13, 0x10000000 ;  /* 0x10000000000d7882 */ /* 0x000fe20000000000 */
[----:B------:R-:W-:-:S06]  /*8690*/  UMOV UR19, UR11 ;  /* 0x0000000b00137c82 */ /* 0x000fcc0008000000 */
[----:B------:R3:W-:Y:S02]  /*86a0*/  UTMALDG.3D [UR16], [UR8], desc[UR12] ;  /* 0x00000c10080075b4 */ /* 0x0007e40008011000 */
[----:B---3--:R-:W-:Y:S05]  /*86b0*/  @!P2 BRA `(.L_x_192) ;  /* 0x000000000004a947 */ /* 0x008fea0003800000 */
[----:B------:R-:W-:Y:S01]  /*86c0*/  BPT.TRAP 0x1 ;  /* 0x000000040000795c */ /* 0x000fe20000300000 */
.L_x_192:
[----:B-1----:R-:W1:Y:S02]  /*86d0*/  LDC R4, c[0x0][0x800] ;  /* 0x00020000ff047b82 */ /* 0x002e640000000800 */
[----:B-1----:R3:W-:Y:S02]  /*86e0*/  SYNCS.ARRIVE.TRANS64.RED.A0TR RZ, [UR5+0x118], R4 ;  /* 0x00011804ffff79a7 */ /* 0x0027e40008300405 */
.L_x_191:
[----:B------:R-:W-:Y:S05]  /*86f0*/  BSYNC B0 ;  /* 0x0000000000007941 */ /* 0x000fea0003800000 */
.L_x_190:
[----:B------:R-:W-:Y:S05]  /*8700*/  @!P2 BRA `(.L_x_193) ;  /* 0x000000000004a947 */ /* 0x000fea0003800000 */
[----:B------:R-:W-:Y:S01]  /*8710*/  BPT.TRAP 0x1 ;  /* 0x000000040000795c */ /* 0x000fe20000300000 */
.L_x_193:
[----:B------:R-:W-:Y:S01]  /*8720*/  IADD3 R16, P0, R16, UR36, RZ ;  /* 0x0000002410107c10 */ /* 0x000fe2000ff1e0ff */
[----:B------:R-:W-:Y:S01]  /*8730*/  UIADD3 UR4, UR5, 0x118, URZ ;  /* 0x0000011805047890 */ /* 0x000fe2000fffe03f */
[----:B------:R-:W-:Y:S01]  /*8740*/  LOP3.LUT R9, R9, 0x1, RZ, 0x3c, !PT ;  /* 0x0000000109097812 */ /* 0x000fe200078e3cff */
[----:B-12---:R-:W-:Y:S01]  /*8750*/  IMAD.MOV.U32 R5, RZ, RZ, -0x1 ;  /* 0xffffffffff057424 */ /* 0x006fe200078e00ff */
[----:B------:R-:W-:Y:S01]  /*8760*/  IADD3.X R17, R17, UR42, RZ, P0, !PT ;  /* 0x0000002a11117c10 */ /* 0x000fe200087fe4ff */
[----:B------:R-:W-:Y:S01]  /*8770*/  UPRMT UR4, UR43, 0x654, UR4 ;  /* 0x000006542b047896 */ /* 0x000fe20008000004 */
[----:B------:R-:W-:Y:S01]  /*8780*/  ISETP.GE.U32.AND P0, PT, R16, UR24, PT ;  /* 0x0000001810007c0c */ /* 0x000fe2000bf06070 */
[----:B------:R-:W-:Y:S01]  /*8790*/  IMAD.MOV.U32 R6, RZ, RZ, -0x1 ;  /* 0xffffffffff067424 */ /* 0x000fe200078e00ff */
[----:B------:R-:W-:Y:S02]  /*87a0*/  PRMT R7, RZ, 0x7610, R7 ;  /* 0x00007610ff077816 */ /* 0x000fe40000000007 */
[----:B------:R-:W-:-:S02]  /*87b0*/  ISETP.GE.U32.AND.EX P0, PT, R17, UR25, PT, P0 ;  /* 0x0000001911007c0c */ /* 0x000fc4000bf06100 */
[----:B---3--:R-:W-:Y:S02]  /*87c0*/  MOV R4, 0xffffffff ;  /* 0xffffffff00047802 */ /* 0x008fe40000000f00 */
[----:B------:R-:W-:Y:S09]  /*87d0*/  SYNCS.ARRIVE.TRANS64.RED.A1T0 RZ, [UR4], RZ ;  /* 0x000000ffffff79a7 */ /* 0x000ff20008100404 */
[----:B------:R-:W-:Y:S05]  /*87e0*/  @P0 BRA `(.L_x_194) ;  /* 0x0000000400580947 */ /* 0x000fea0003800000 */
[----:B------:R-:W1:Y:S01]  /*87f0*/  S2R R18, SR_CTAID.X ;  /* 0x0000000000127919 */ /* 0x000e620000002500 */
[----:B------:R-:W2:Y:S01]  /*8800*/  LDC.64 R14, c[0x0][0x8d0] ;  /* 0x00023400ff0e7b82 */ /* 0x000ea20000000a00 */
[----:B------:R-:W-:Y:S01]  /*8810*/  ULDC UR4, c[0x0][0x150] ;  /* 0x0000540000047ab9 */ /* 0x000fe20000000800 */
[----:B------:R-:W-:Y:S01]  /*8820*/  MOV R22, R17 ;  /* 0x0000001100167202 */ /* 0x000fe20000000f00 */
[----:B------:R-:W3:Y:S05]  /*8830*/  S2R R20, SR_CTAID.Y ;  /* 0x0000000000147919 */ /* 0x000eea0000002600 */
[----:B------:R-:W4:Y:S08]  /*8840*/  LDC R5, c[0x0][0x144] ;  /* 0x00005100ff057b82 */ /* 0x000f300000000800 */
[----:B------:R-:W4:Y:S01]  /*8850*/  LDC R21, c[0x0][0x8d8] ;  /* 0x00023600ff157b82 */ /* 0x000f220000000800 */
[----:B--2---:R-:W-:-:S04]  /*8860*/  ISETP.NE.U32.AND P0, PT, R14, RZ, PT ;  /* 0x000000ff0e00720c */ /* 0x004fc80003f05070 */
[----:B------:R-:W-:Y:S02]  /*8870*/  ISETP.NE.AND.EX P0, PT, R15, RZ, PT, P0 ;  /* 0x000000ff0f00720c */ /* 0x000fe40003f05300 */
[----:B-1----:R-:W-:Y:S02]  /*8880*/  I2FP.F32.U32 R4, R18 ;  /* 0x0000001200047245 */ /* 0x002fe40000201000 */
[----:B---3--:R-:W-:-:S03]  /*8890*/  I2FP.F32.U32 R23, R20 ;  /* 0x0000001400177245 */ /* 0x008fc60000201000 */
[----:B------:R-:W-:-:S06]  /*88a0*/  FMUL R4, R4, UR4 ;  /* 0x0000000404047c20 */ /* 0x000fcc0008400000 */
[----:B------:R-:W1:Y:S02]  /*88b0*/  F2I.U32.TRUNC.NTZ R4, R4 ;  /* 0x0000000400047305 */ /* 0x000e64000020f000 */
[----:B-1----:R-:W-:-:S05]  /*88c0*/  IADD3 R6, -R4, RZ, RZ ;  /* 0x000000ff04067210 */ /* 0x002fca0007ffe1ff */
[----:B----4-:R-:W-:Y:S02]  /*88d0*/  IMAD R18, R5, R6, R18 ;  /* 0x0000000605127224 */ /* 0x010fe400078e0212 */
[----:B------:R-:W-:Y:S01]  /*88e0*/  IMAD.MOV.U32 R6, RZ, RZ, R16 ;  /* 0x000000ffff067224 */ /* 0x000fe200078e0010 */
[----:B------:R-:W-:Y:S06]  /*88f0*/  @!P0 BRA `(.L_x_195) ;  /* 0x0000000000308947 */ /* 0x000fec0003800000 */
[----:B------:R-:W1:Y:S02]  /*8900*/  LDC R5, c[0x0][0x8dc] ;  /* 0x00023700ff057b82 */ /* 0x000e640000000800 */
[----:B-1----:R-:W-:-:S05]  /*8910*/  IADD3 R5, P0, R16, R5, RZ ;  /* 0x0000000510057210 */ /* 0x002fca0007f1e0ff */
[----:B------:R-:W-:-:S04]  /*8920*/  IMAD.X R19, RZ, RZ, R17, P0 ;  /* 0x000000ffff137224 */ /* 0x000fc800000e0611 */
[----:B------:R-:W-:-:S04]  /*8930*/  IMAD.WIDE.U32 R6, R19, R14, RZ ;  /* 0x0000000e13067225 */ /* 0x000fc800078e00ff */
[----:B------:R-:W-:-:S04]  /*8940*/  IMAD.WIDE.U32 R6, P0, R5, R15, R6 ;  /* 0x0000000f05067225 */ /* 0x000fc80007800006 */
[----:B------:R-:W-:-:S04]  /*8950*/  IMAD.WIDE.U32 R4, R5, R14, RZ ;  /* 0x0000000e05047225 */ /* 0x000fc800078e00ff */
[----:B------:R-:W-:Y:S01]  /*8960*/  IMAD.MOV.U32 R4, RZ, RZ, R7 ;  /* 0x000000ffff047224 */ /* 0x000fe200078e0007 */
[----:B------:R-:W-:Y:S02]  /*8970*/  IADD3 RZ, P1, R5, R6, RZ ;  /* 0x0000000605ff7210 */ /* 0x000fe40007f3e0ff */
[----:B------:R-:W-:-:S03]  /*8980*/  IADD3.X R5, RZ, RZ, RZ, P0, !PT ;  /* 0x000000ffff057210 */ /* 0x000fc600007fe4ff */
[----:B------:R-:W-:-:S04]  /*8990*/  IMAD.WIDE.U32.X R4, R19, R15, R4, P1 ;  /* 0x0000000f13047225 */ /* 0x000fc800008e0404 */
[----:B------:R-:W-:Y:S01]  /*89a0*/  IMAD.MOV.U32 R22, RZ, RZ, R5 ;  /* 0x000000ffff167224 */ /* 0x000fe200078e0005 */
[----:B------:R-:W-:-:S07]  /*89b0*/  MOV R6, R4 ;  /* 0x0000000400067202 */ /* 0x000fce0000000f00 */
.L_x_195:
[----:B------:R-:W-:Y:S01]  /*89c0*/  ULDC UR4, c[0x0][0x154] ;  /* 0x0000550000047ab9 */ /* 0x000fe20000000800 */
[----:B------:R-:W1:Y:S01]  /*89d0*/  LDC R7, c[0x0][0x148] ;  /* 0x00005200ff077b82 */ /* 0x000e620000000800 */
[----:B------:R-:W-:Y:S01]  /*89e0*/  FMUL R14, R23, UR4 ;  /* 0x00000004170e7c20 */ /* 0x000fe20008400000 */
[----:B------:R-:W-:Y:S02]  /*89f0*/  ISETP.NE.AND P2, PT, R2, 0x1, PT ;  /* 0x000000010200780c */ /* 0x000fe40003f45270 */
[-CC-:B------:R-:W-:Y:S02]  /*8a00*/  SHF.R.U64 R19, R6, R21.reuse, R22.reuse ;  /* 0x0000001506137219 */ /* 0x180fe40000001216 */
[----:B------:R-:W-:Y:S01]  /*8a10*/  SHF.R.U32.HI R21, RZ, R21, R22 ;  /* 0x00000015ff157219 */ /* 0x000fe20000011616 */
[----:B------:R-:W2:Y:S01]  /*8a20*/  F2I.U32.TRUNC.NTZ R14, R14 ;  /* 0x0000000e000e7305 */ /* 0x000ea2000020f000 */
[----:B------:R-:W3:Y:S01]  /*8a30*/  LDC.64 R4, c[0x0][0x8c8] ;  /* 0x00023200ff047b82 */ /* 0x000ee20000000a00 */
[----:B------:R-:W-:-:S04]  /*8a40*/  IADD3 R23, P0, RZ, -R19, RZ ;  /* 0x80000013ff177210 */ /* 0x000fc80007f1e0ff */
[----:B------:R-:W-:-:S03]  /*8a50*/  IADD3.X R21, RZ, ~R21, RZ, P0, !PT ;  /* 0x80000015ff157210 */ /* 0x000fc600007fe4ff */
[----:B------:R-:W4:Y:S01]  /*8a60*/  LDC R22, c[0x0][0x8c0] ;  /* 0x00023000ff167b82 */ /* 0x000f220000000800 */
[----:B--2---:R-:W-:-:S07]  /*8a70*/  IMAD.MOV R15, RZ, RZ, -R14 ;  /* 0x000000ffff0f7224 */ /* 0x004fce00078e0a0e */
[----:B------:R-:W2:Y:S01]  /*8a80*/  LDC R26, c[0x0][0x8f0] ;  /* 0x00023c00ff1a7b82 */ /* 0x000ea20000000800 */
[----:B-1----:R-:W-:-:S07]  /*8a90*/  @P2 IMAD R18, R7, R15, R20 ;  /* 0x0000000f07122224 */ /* 0x002fce00078e0214 */
[----:B------:R-:W1:Y:S01]  /*8aa0*/  LDC.64 R14, c[0x0][0x8e8] ;  /* 0x00023a00ff0e7b82 */ /* 0x000e620000000a00 */
[----:B---3--:R-:W-:-:S04]  /*8ab0*/  IMAD R6, R21, R4, RZ ;  /* 0x0000000415067224 */ /* 0x008fc800078e02ff */
[C---:B------:R-:W-:Y:S02]  /*8ac0*/  IMAD R7, R23.reuse, R5, R6 ;  /* 0x0000000517077224 */ /* 0x040fe400078e0206 */
[----:B------:R-:W-:Y:S01]  /*8ad0*/  IMAD.WIDE.U32 R4, R23, R4, R16 ;  /* 0x0000000417047225 */ /* 0x000fe200078e0010 */
[----:B------:R-:W3:Y:S04]  /*8ae0*/  LDC R21, c[0x0][0x8b0] ;  /* 0x00022c00ff157b82 */ /* 0x000ee80000000800 */
[----:B------:R-:W-:-:S04]  /*8af0*/  IADD3 R5, R5, R7, RZ ;  /* 0x0000000705057210 */ /* 0x000fc80007ffe0ff */
[----:B------:R-:W5:Y:S01]  /*8b00*/  LDC R6, c[0x0][0x900] ;  /* 0x00024000ff067b82 */ /* 0x000f620000000800 */
[-CC-:B----4-:R-:W-:Y:S02]  /*8b10*/  SHF.R.U64 R25, R4, R22.reuse, R5.reuse ;  /* 0x0000001604197219 */ /* 0x190fe40000001205 */
[----:B------:R-:W-:-:S05]  /*8b20*/  SHF.R.U32.HI R4, RZ, R22, R5 ;  /* 0x00000016ff047219 */ /* 0x000fca0000011605 */
[----:B------:R-:W4:Y:S01]  /*8b30*/  LDC R22, c[0x0][0x8e0] ;  /* 0x00023800ff167b82 */ /* 0x000f220000000800 */
[----:B-1----:R-:W-:-:S04]  /*8b40*/  ISETP.NE.U32.AND P0, PT, R14, RZ, PT ;  /* 0x000000ff0e00720c */ /* 0x002fc80003f05070 */
[----:B------:R-:W-:-:S03]  /*8b50*/  ISETP.NE.AND.EX P0, PT, R15, RZ, PT, P0 ;  /* 0x000000ff0f00720c */ /* 0x000fc60003f05300 */
[----:B------:R-:W1:Y:S01]  /*8b60*/  LDC R23, c[0x0][0x8b8] ;  /* 0x00022e00ff177b82 */ /* 0x000e620000000800 */
[-CC-:B---3--:R-:W-:Y:S02]  /*8b70*/  SHF.R.U64 R24, R25, R21.reuse, R4.reuse ;  /* 0x0000001519187219 */ /* 0x188fe40000001204 */
[----:B------:R-:W-:-:S05]  /*8b80*/  SHF.R.U32.HI R5, RZ, R21, R4 ;  /* 0x00000015ff057219 */ /* 0x000fca0000011604 */
[----:B------:R-:W3:Y:S01]  /*8b90*/  LDC R20, c[0x0][0x8a8] ;  /* 0x00022a00ff147b82 */ /* 0x000ee20000000800 */
[-CC-:B-----5:R-:W-:Y:S02]  /*8ba0*/  SHF.R.U64 R21, R24, R6.reuse, R5.reuse ;  /* 0x0000000618157219 */ /* 0x1a0fe40000001205 */
[----:B------:R-:W-:-:S03]  /*8bb0*/  SHF.R.U32.HI R27, RZ, R6, R5 ;  /* 0x00000006ff1b7219 */ /* 0x000fc60000011605 */
[----:B------:R-:W-:Y:S01]  /*8bc0*/  IMAD.MOV.U32 R4, RZ, RZ, R21 ;  /* 0x000000ffff047224 */ /* 0x000fe200078e0015 */
[----:B------:R-:W-:Y:S01]  /*8bd0*/  MOV R5, R27 ;  /* 0x0000001b00057202 */ /* 0x000fe20000000f00 */
[----:B--2---:R-:W-:Y:S06]  /*8be0*/  @!P0 BRA `(.L_x_196) ;  /* 0x0000000000288947 */ /* 0x004fec0003800000 */
[----:B------:R-:W2:Y:S02]  /*8bf0*/  LDC R4, c[0x0][0x8f4] ;  /* 0x00023d00ff047b82 */ /* 0x000ea40000000800 */
[----:B--2---:R-:W-:-:S05]  /*8c00*/  IADD3 R5, P0, R21, R4, RZ ;  /* 0x0000000415057210 */ /* 0x004fca0007f1e0ff */
[----:B------:R-:W-:-:S04]  /*8c10*/  IMAD.X R27, RZ, RZ, R27, P0 ;  /* 0x000000ffff1b7224 */ /* 0x000fc800000e061b */
[----:B------:R-:W-:-:S04]  /*8c20*/  IMAD.WIDE.U32 R6, R27, R14, RZ ;  /* 0x0000000e1b067225 */ /* 0x000fc800078e00ff */
[----:B------:R-:W-:-:S04]  /*8c30*/  IMAD.WIDE.U32 R6, P0, R5, R15, R6 ;  /* 0x0000000f05067225 */ /* 0x000fc80007800006 */
[----:B------:R-:W-:-:S04]  /*8c40*/  IMAD.WIDE.U32 R4, R5, R14, RZ ;  /* 0x0000000e05047225 */ /* 0x000fc800078e00ff */
[----:B------:R-:W-:Y:S01]  /*8c50*/  IMAD.MOV.U32 R4, RZ, RZ, R7 ;  /* 0x000000ffff047224 */ /* 0x000fe200078e0007 */
[----:B------:R-:W-:Y:S02]  /*8c60*/  IADD3 RZ, P1, R5, R6, RZ ;  /* 0x0000000605ff7210 */ /* 0x000fe40007f3e0ff */
[----:B------:R-:W-:-:S03]  /*8c70*/  IADD3.X R5, RZ, RZ, RZ, P0, !PT ;  /* 0x000000ffff057210 */ /* 0x000fc600007fe4ff */
[----:B------:R-:W-:-:S08]  /*8c80*/  IMAD.WIDE.U32.X R4, R27, R15, R4, P1 ;  /* 0x0000000f1b047225 */ /* 0x000fd000008e0404 */
.L_x_196:
[----:B------:R-:W-:Y:S01]  /*8c90*/  SHF.R.U64 R26, R4, R26, R5 ;  /* 0x0000001a041a7219 */ /* 0x000fe20000001205 */
[----:B------:R-:W-:Y:S01]  /*8ca0*/  IMAD.MOV.U32 R7, RZ, RZ, 0x1 ;  /* 0x00000001ff077424 */ /* 0x000fe200078e00ff */
[----:B------:R-:W-:Y:S02]  /*8cb0*/  LOP3.LUT R5, R24, R13, RZ, 0xc0, !PT ;  /* 0x0000000d18057212 */ /* 0x000fe400078ec0ff */
[----:B------:R-:W-:Y:S02]  /*8cc0*/  IADD3 R4, -R26, RZ, RZ ;  /* 0x000000ff1a047210 */ /* 0x000fe40007ffe1ff */
[----:B------:R-:W-:Y:S01]  /*8cd0*/  LOP3.LUT R25, R25, R12, RZ, 0xc0, !PT ;  /* 0x0000000c19197212 */ /* 0x000fe200078ec0ff */
[----:B------:R-:W-:Y:S01]  /*8ce0*/  IMAD R5, R10, R26, R5 ;  /* 0x0000001a0a057224 */ /* 0x000fe200078e0205 */
[----:B------:R-:W-:Y:S01]  /*8cf0*/  MOV R6, R19 ;  /* 0x0000001300067202 */ /* 0x000fe20000000f00 */
[----:B----4-:R-:W-:Y:S02]  /*8d00*/  IMAD R21, R4, R22, R21 ;  /* 0x0000001604157224 */ /* 0x010fe400078e0215 */
[----:B-1----:R-:W-:-:S02]  /*8d10*/  IMAD R18, R5, R23, R18 ;  /* 0x0000001705127224 */ /* 0x002fc400078e0212 */
[----:B---3--:R-:W-:-:S05]  /*8d20*/  IMAD R21, R21, R20, R25 ;  /* 0x0000001415157224 */ /* 0x008fca00078e0219 */
[----:B------:R-:W-:Y:S02]  /*8d30*/  SEL R4, R21, R18, !P2 ;  /* 0x0000001215047207 */ /* 0x000fe40005000000 */
[----:B------:R-:W-:-:S07]  /*8d40*/  SEL R5, R18, R21, !P2 ;  /* 0x0000001512057207 */ /* 0x000fce0005000000 */
.L_x_194:
[----:B------:R-:W-:-:S13]  /*8d50*/  LOP3.LUT P0, RZ, R7, 0xff, RZ, 0xc0, !PT ;  /* 0x000000ff07ff7812 */ /* 0x000fda000780c0ff */
[----:B------:R-:W-:Y:S05]  /*8d60*/  @P0 BRA `(.L_x_197) ;  /* 0xfffffff400280947 */ /* 0x000fea000383ffff */
.L_x_177:
[----:B------:R-:W-:Y:S01]  /*8d70*/  ELECT P0, URZ, PT ;  /* 0x00000000003f782f */ /* 0x000fe20003800000 */
[----:B------:R-:W-:-:S12]  /*8d80*/  BSSY B0, `(.L_x_198) ;  /* 0x0000013000007945 */ /* 0x000fd80003800000 */
[----:B------:R-:W-:Y:S05]  /*8d90*/  @!P0 BRA `(.L_x_199) ;  /* 0x0000000000448947 */ /* 0x000fea0003800000 */
[----:B------:R-:W-:-:S04]  /*8da0*/  LOP3.LUT R0, R0, 0x2, RZ, 0xfc, !PT ;  /* 0x0000000200007812 */ /* 0x000fc800078efcff */
[----:B------:R-:W-:-:S13]  /*8db0*/  ISETP.NE.AND P1, PT, R0, 0x3, PT ;  /* 0x000000030000780c */ /* 0x000fda0003f25270 */
[----:B------:R-:W-:Y:S05]  /*8dc0*/  @!P1 BRA `(.L_x_200) ;  /* 0x0000000000049947 */ /* 0x000fea0003800000 */
[----:B------:R-:W-:Y:S01]  /*8dd0*/  BPT.TRAP 0x1 ;  /* 0x000000040000795c */ /* 0x000fe20000300000 */
.L_x_200:
[----:B------:R-:W-:Y:S01]  /*8de0*/  IMAD.U32 R3, RZ, RZ, UR43 ;  /* 0x0000002bff037e24 */ /* 0x000fe2000f8e00ff */
[----:B------:R-:W-:Y:S02]  /*8df0*/  MOV R2, 0x400 ;  /* 0x0000040000027802 */ /* 0x000fe40000000f00 */
[----:B------:R-:W-:Y:S02]  /*8e00*/  SHF.L.U32 R0, R9, 0x1f, RZ ;  /* 0x0000001f09007819 */ /* 0x000fe400000006ff */
[----:B------:R-:W-:-:S04]  /*8e10*/  LEA R3, R3, R2, 0x18 ;  /* 0x0000000203037211 */ /* 0x000fc800078ec0ff */
[----:B------:R-:W2:Y:S02]  /*8e20*/  SYNCS.PHASECHK.TRANS64.TRYWAIT P0, [R3+URZ+0x120], R0 ;  /* 0x00012000030075a7 */ /* 0x000ea4000800017f */
[----:B--2---:R-:W-:Y:S05]  /*8e30*/  @!P0 BRA `(.L_x_201) ;  /* 0x0000001800808947 */ /* 0x004fea0003800000 */
.L_x_242:
[----:B------:R-:W-:Y:S05]  /*8e40*/  @!P1 BRA `(.L_x_202) ;  /* 0x0000000000049947 */ /* 0x000fea0003800000 */
[----:B------:R-:W-:Y:S01]  /*8e50*/  BPT.TRAP 0x1 ;  /* 0x000000040000795c */ /* 0x000fe20000300000 */
.L_x_202:
[----:B--2---:R-:W-:-:S07]  /*8e60*/  SHF.L.U32 R0, R9, 0x1f, RZ ;  /* 0x0000001f09007819 */ /* 0x004fce00000006ff */
.L_x_203:
[----:B--2---:R2:W3:Y:S02]  /*8e70*/  SYNCS.PHASECHK.TRANS64.TRYWAIT P0, [R3+URZ+0x128], R0 ;  /* 0x00012800030075a7 */ /* 0x0044e4000800017f */
[----:B---3--:R-:W-:Y:S05]  /*8e80*/  @!P0 NANOSLEEP.SYNCS 0x989680 ;  /* 0x009896800000895d */ /* 0x008fea0003900000 */
[----:B------:R-:W3:Y:S02]  /*8e90*/  @!P0 SYNCS.PHASECHK.TRANS64 P0, [R3+URZ+0x128], R0 ;  /* 0x00012800030085a7 */ /* 0x000ee4000800007f */
[----:B---3--:R-:W-:Y:S05]  /*8ea0*/  @!P0 BRA `(.L_x_203) ;  /* 0xfffffffc00f08947 */ /* 0x008fea000383ffff */
.L_x_199:
[----:B------:R-:W-:Y:S05]  /*8eb0*/  BSYNC B0 ;  /* 0x0000000000007941 */ /* 0x000fea0003800000 */
.L_x_198:
[----:B------:R-:W-:Y:S05]  /*8ec0*/  EXIT ;  /* 0x000000000000794d */ /* 0x000fea0003800000 */
.L_x_172:
[----:B------:R-:W-:Y:S01]  /*8ed0*/  LOP3.LUT P0, RZ, R12, 0xff, RZ, 0xc0, !PT ;  /* 0x000000ff0cff7812 */ /* 0x000fe2000780c0ff */
[----:B------:R-:W-:Y:S01]  /*8ee0*/  IMAD.MOV.U32 R12, RZ, RZ, RZ ;  /* 0x000000ffff0c7224 */ /* 0x000fe200078e00ff */
[----:B------:R-:W-:-:S11]  /*8ef0*/  MOV R0, 0x1 ;  /* 0x0000000100007802 */ /* 0x000fd60000000f00 */
[----:B------:R-:W-:Y:S05]  /*8f00*/  @!P0 BRA `(.L_x_204) ;  /* 0x0000000c00188947 */ /* 0x000fea0003800000 */
[----:B------:R-:W1:Y:S01]  /*8f10*/  LDC R0, c[0x0][0x28c] ;  /* 0x0000a300ff007b82 */ /* 0x000e620000000800 */
[C---:B------:R-:W-:Y:S01]  /*8f20*/  LOP3.LUT P2, RZ, R18.reuse, 0x7f, RZ, 0xc0, !PT ;  /* 0x0000007f12ff7812 */ /* 0x040fe2000784c0ff */
[----:B------:R-:W-:Y:S01]  /*8f30*/  ULDC UR5, c[0x0][0x900] ;  /* 0x0002400000057ab9 */ /* 0x000fe20000000800 */
[----:B------:R-:W-:Y:S01]  /*8f40*/  LOP3.LUT P0, RZ, R18, 0x1f, RZ, 0xc0, !PT ;  /* 0x0000001f12ff7812 */ /* 0x000fe2000780c0ff */
[----:B------:R-:W-:Y:S01]  /*8f50*/  UMOV UR6, 0xffffffff ;  /* 0xffffffff00067882 */ /* 0x000fe20000000000 */
[----:B------:R-:W-:Y:S01]  /*8f60*/  BSSY B0, `(.L_x_204) ;  /* 0x00000c0000007945 */ /* 0x000fe20003800000 */
[----:B------:R-:W-:Y:S01]  /*8f70*/  USHF.L.U32 UR6, UR6, UR5, URZ ;  /* 0x0000000506067299 */ /* 0x000fe2000800063f */
[----:B------:R-:W-:Y:S01]  /*8f80*/  IMAD.MOV.U32 R13, RZ, RZ, 0x1 ;  /* 0x00000001ff0d7424 */ /* 0x000fe200078e00ff */
[----:B------:R-:W-:Y:S01]  /*8f90*/  LOP3.LUT R11, R19, 0x2, RZ, 0xfc, !PT ;  /* 0x00000002130b7812 */ /* 0x000fe200078efcff */
[----:B------:R-:W-:Y:S01]  /*8fa0*/  IMAD.MOV.U32 R12, RZ, RZ, RZ ;  /* 0x000000ffff0c7224 */ /* 0x000fe200078e00ff */
[----:B------:R-:W-:Y:S01]  /*8fb0*/  PLOP3.LUT P0, PT, P0, P2, PT, 0x8a, 0x0 ;  /* 0x000000000000781c */ /* 0x000fe20000705172 */
[----:B------:R-:W-:Y:S01]  /*8fc0*/  ULDC UR4, c[0x0][0x8a8] ;  /* 0x00022a0000047ab9 */ /* 0x000fe20000000800 */
[----:B------:R-:W-:Y:S01]  /*8fd0*/  UMOV UR7, 0x1 ;  /* 0x0000000100077882 */ /* 0x000fe20000000000 */
[----:B------:R-:W-:-:S02]  /*8fe0*/  UIADD3 UR15, UR4, -0x1, URZ ;  /* 0xffffffff040f7890 */ /* 0x000fc4000fffe03f */
[----:B------:R-:W-:Y:S02]  /*8ff0*/  USHF.L.U32 UR17, UR7, UR5, URZ ;  /* 0x0000000507117299 */ /* 0x000fe4000800063f */
[----:B------:R-:W-:Y:S01]  /*9000*/  ULOP3.LUT UR16, URZ, UR6, URZ, 0x33, !UPT ;  /* 0x000000063f107292 */ /* 0x000fe2000f8e333f */
[----:B------:R-:W-:Y:S01]  /*9010*/  ULDC.64 UR20, c[0x0][0x198] ;  /* 0x0000660000147ab9 */ /* 0x000fe20000000a00 */
[----:B-1----:R-:W-:-:S04]  /*9020*/  IADD3 R0, R0, 0x3f, RZ ;  /* 0x0000003f00007810 */ /* 0x002fc80007ffe0ff */
[----:B------:R-:W-:-:S04]  /*9030*/  SHF.R.S32.HI R3, RZ, 0x1f, R0 ;  /* 0x0000001fff037819 */ /* 0x000fc80000011400 */
[----:B------:R-:W-:Y:S02]  /*9040*/  LEA.HI R3, R3, R0, RZ, 0x6 ;  /* 0x0000000003037211 */ /* 0x000fe400078f30ff */
[----:B------:R-:W-:Y:S02]  /*9050*/  MOV R0, 0x1 ;  /* 0x0000000100007802 */ /* 0x000fe40000000f00 */
[----:B------:R-:W-:-:S04]  /*9060*/  SHF.R.S32.HI R3, RZ, 0x6, R3 ;  /* 0x00000006ff037819 */ /* 0x000fc80000011403 */
[----:B------:R-:W-:-:S07]  /*9070*/  IADD3 R10, R3, 0x1, RZ ;  /* 0x00000001030a7810 */ /* 0x000fce0007ffe0ff */
.L_x_216:
[----:B------:R-:W-:-:S03]  /*9080*/  UMOV UR4, 0xffffffff ;  /* 0xffffffff00047882 */ /* 0x000fc60000000000 */
[----:B------:R-:W-:Y:S05]  /*9090*/  BRA.DIV UR4, `(.L_x_205) ;  /* 0x0000001604fc7947 */ /* 0x000fea000b800000 */
[----:B------:R-:W-:-:S13]  /*90a0*/  ELECT P6, URZ, PT ;  /* 0x00000000003f782f */ /* 0x000fda00038c0000 */
.L_x_245:
[----:B------:R-:W1:Y:S01]  /*90b0*/  LDC R7, c[0x0][0x28c] ;  /* 0x0000a300ff077b82 */ /* 0x000e620000000800 */
[----:B------:R-:W-:Y:S01]  /*90c0*/  BSSY B1, `(.L_x_206) ;  /* 0x0000037000017945 */ /* 0x000fe20003800000 */
[----:B-1----:R-:W-:-:S13]  /*90d0*/  ISETP.LT.OR P6, PT, R7, 0x1, !P6 ;  /* 0x000000010700780c */ /* 0x002fda00077c1670 */
[----:B------:R-:W-:Y:S05]  /*90e0*/  @P6 BRA `(.L_x_207) ;  /* 0x0000000000d06947 */ /* 0x000fea0003800000 */
[----:B------:R-:W-:Y:S01]  /*90f0*/  IMAD.SHL.U32 R14, R4, 0x40, RZ ;  /* 0x00000040040e7824 */ /* 0x000fe200078e00ff */
[----:B------:R-:W-:Y:S01]  /*9100*/  SHF.L.U32 R15, R5, 0x7, RZ ;  /* 0x00000007050f7819 */ /* 0x000fe200000006ff */
[----:B------:R-:W-:Y:S01]  /*9110*/  IMAD.MOV.U32 R20, RZ, RZ, RZ ;  /* 0x000000ffff147224 */ /* 0x000fe200078e00ff */
[----:B------:R-:W-:Y:S01]  /*9120*/  MOV R4, R10 ;  /* 0x0000000a00047202 */ /* 0x000fe20000000f00 */
[----:B------:R-:W-:Y:S01]  /*9130*/  IMAD.MOV.U32 R5, RZ, RZ, R0 ;  /* 0x000000ffff057224 */ /* 0x000fe200078e0000 */
[----:B------:R-:W-:-:S07]  /*9140*/  MOV R7, R12 ;  /* 0x0000000c00077202 */ /* 0x000fce0000000f00 */
.L_x_211:
[----:B------:R-:W1:Y:S01]  /*9150*/  S2R R9, SR_CgaCtaId ;  /* 0x0000000000097919 */ /* 0x000e620000008800 */
[----:B------:R-:W-:-:S04]  /*9160*/  MOV R8, 0x400 ;  /* 0x0000040000087802 */ /* 0x000fc80000000f00 */
[----:B-1----:R-:W-:Y:S02]  /*9170*/  LEA R18, R9, R8, 0x18 ;  /* 0x0000000809127211 */ /* 0x002fe400078ec0ff */
[----:B------:R-:W-:Y:S01]  /*9180*/  SHF.L.U32 R8, R5, 0x1f, RZ ;  /* 0x0000001f05087819 */ /* 0x000fe200000006ff */
[----:B------:R-:W1:Y:S02]  /*9190*/  @!P2 LDC R9, c[0x0][0x500] ;  /* 0x00014000ff09ab82 */ /* 0x000e640000000800 */
[----:B------:R-:W-:-:S04]  /*91a0*/  IMAD R21, R7, 0x8, R18 ;  /* 0x0000000807157824 */ /* 0x000fc800078e0212 */
[----:B------:R-:W2:Y:S02]  /*91b0*/  SYNCS.PHASECHK.TRANS64.TRYWAIT P1, [R21+URZ+0x88], R8 ;  /* 0x00008808150075a7 */ /* 0x000ea4000802017f */
[----:B--2---:R-:W-:Y:S05]  /*91c0*/  @!P1 BRA `(.L_x_208) ;  /* 0x0000001400d09947 */ /* 0x004fea0003800000 */
.L_x_246:
[----:B--2---:R-:W-:Y:S01]  /*91d0*/  PRMT R8, R11, 0x9910, RZ ;  /* 0x000099100b087816 */ /* 0x004fe200000000ff */
[----:B-1----:R1:W-:Y:S03]  /*91e0*/  @!P2 SYNCS.ARRIVE.TRANS64 RZ, [R21+URZ], R9 ;  /* 0x0000000915ffa9a7 */ /* 0x0023e6000800003f */
[----:B------:R-:W-:-:S13]  /*91f0*/  ISETP.NE.AND P1, PT, R8, 0x2, PT ;  /* 0x000000020800780c */ /* 0x000fda0003f25270 */
[----:B-1----:R-:W-:Y:S05]  /*9200*/  @P1 BRA `(.L_x_209) ;  /* 0x0000000000041947 */ /* 0x002fea0003800000 */
[----:B------:R-:W-:Y:S01]  /*9210*/  BPT.TRAP 0x1 ;  /* 0x000000040000795c */ /* 0x000fe20000300000 */
.L_x_209:
[----:B------:R-:W-:Y:S05]  /*9220*/  @P0 BRA `(.L_x_210) ;  /* 0x0000000000040947 */ /* 0x000fea0003800000 */
[----:B------:R-:W-:Y:S01]  /*9230*/  BPT.TRAP 0x1 ;  /* 0x000000040000795c */ /* 0x000fe20000300000 */
.L_x_210:
[C---:B------:R-:W-:Y:S01]  /*9240*/  LEA R8, R7.reuse, R18, 0xd ;  /* 0x0000001207087211 */ /* 0x040fe200078e68ff */
[----:B------:R-:W-:Y:S01]  /*9250*/  IMAD R18, R7, 0x1000, R18 ;  /* 0x0000100007127824 */ /* 0x000fe200078e0212 */
[----:B------:R-:W-:Y:S01]  /*9260*/  R2UR UR9, R21 ;  /* 0x00000000150972ca */ /* 0x000fe200000e0000 */
[----:B------:R-:W-:Y:S01]  /*9270*/  VIADD R4, R4, 0xffffffff ;  /* 0xffffffff04047836 */ /* 0x000fe20000000000 */
[----:B------:R-:W-:Y:S01]  /*9280*/  R2UR UR5, R8 ;  /* 0x00000000080572ca */ /* 0x000fe200000e0000 */
[----:B------:R-:W-:Y:S01]  /*9290*/  UIADD3 UR4, UP0, UR20, 0xf0, URZ ;  /* 0x000000f014047890 */ /* 0x000fe2000ff1e03f */
[----:B------:R-:W-:Y:S01]  /*92a0*/  R2UR UR8, R18 ;  /* 0x00000000120872ca */ /* 0x000fe200000e0000 */
[----:B------:R-:W-:Y:S01]  /*92b0*/  UIADD3 UR22, UP1, UR20, 0x1f0, URZ ;  /* 0x000001f014167890 */ /* 0x000fe2000ff3e03f */
[----:B------:R-:W-:Y:S01]  /*92c0*/  R2UR UR11, R15 ;  /* 0x000000000f0b72ca */ /* 0x000fe200000e0000 */
[----:B------:R-:W-:Y:S01]  /*92d0*/  UMOV UR6, 0x0 ;  /* 0x0000000000067882 */ /* 0x000fe20000000000 */
[----:B------:R-:W-:Y:S01]  /*92e0*/  R2UR UR10, R20 ;  /* 0x00000000140a72ca */ /* 0x000fe200000e0000 */
[----:B------:R-:W-:Y:S01]  /*92f0*/  UIADD3.X UR23, URZ, UR21, URZ, UP1, !UPT ;  /* 0x000000153f177290 */ /* 0x000fe20008ffe43f */
[----:B------:R-:W-:Y:S01]  /*9300*/  R2UR UR12, R6 ;  /* 0x00000000060c72ca */ /* 0x000fe200000e0000 */
[----:B------:R-:W-:Y:S01]  /*9310*/  UMOV UR7, 0x10000000 ;  /* 0x1000000000077882 */ /* 0x000fe20000000000 */
[----:B------:R-:W-:-:S02]  /*9320*/  R2UR UR18, R14 ;  /* 0x000000000e1272ca */ /* 0x000fc400000e0000 */
[----:B------:R-:W-:Y:S01]  /*9330*/  ISETP.GT.AND P3, PT, R4, 0x1, PT ;  /* 0x000000010400780c */ /* 0x000fe20003f64270 */
[----:B------:R-:W-:Y:S01]  /*9340*/  UIADD3 UR13, UR5, 0x4300, URZ ;  /* 0x00004300050d7890 */ /* 0x000fe2000fffe03f */
[----:B------:R-:W-:Y:S01]  /*9350*/  IADD3 R7, R7, 0x1, RZ ;  /* 0x0000000107077810 */ /* 0x000fe20007ffe0ff */
[----:B------:R-:W-:Y:S01]  /*9360*/  UIADD3.X UR5, URZ, UR21, URZ, UP0, !UPT ;  /* 0x000000153f057290 */ /* 0x000fe200087fe43f */
[----:B------:R-:W-:Y:S01]  /*9370*/  IADD3 R20, R20, 0x40, RZ ;  /* 0x0000004014147810 */ /* 0x000fe20007ffe0ff */
[----:B------:R-:W-:Y:S01]  /*9380*/  UIADD3 UR14, UR8, 0x26300, URZ ;  /* 0x00026300080e7890 */ /* 0x000fe2000fffe03f */
[----:B------:R-:W-:Y:S02]  /*9390*/  ISETP.NE.AND P1, PT, R7, 0x11, PT ;  /* 0x000000110700780c */ /* 0x000fe40003f25270 */
[----:B------:R-:W-:Y:S02]  /*93a0*/  UMOV UR8, UR13 ;  /* 0x0000000d00087c82 */ /* 0x000fe40008000000 */
[----:B------:R-:W-:-:S02]  /*93b0*/  SEL R8, RZ, 0x1, P1 ;  /* 0x00000001ff087807 */ /* 0x000fc40000800000 */
[----:B------:R1:W-:Y:S01]  /*93c0*/  UTMALDG.3D [UR8], [UR4], desc[UR6] ;  /* 0x00000608040075b4 */ /* 0x0003e20008011000 */
[----:B------:R-:W-:Y:S02]  /*93d0*/  SEL R7, R7, RZ, P1 ;  /* 0x000000ff07077207 */ /* 0x000fe40000800000 */
[----:B------:R-:W-:Y:S01]  /*93e0*/  LOP3.LUT R5, R5, R8, RZ, 0x3c, !PT ;  /* 0x0000000805057212 */ /* 0x000fe200078e3cff */
[----:B-1----:R-:W-:Y:S01]  /*93f0*/  UMOV UR8, UR14 ;  /* 0x0000000e00087c82 */ /* 0x002fe20008000000 */
[----:B------:R-:W-:Y:S02]  /*9400*/  UMOV UR11, UR18 ;  /* 0x00000012000b7c82 */ /* 0x000fe40008000000 */
[----:B------:R1:W-:Y:S02]  /*9410*/  UTMALDG.3D [UR8], [UR22], desc[UR6] ;  /* 0x00000608160075b4 */ /* 0x0003e40008011000 */
[----:B-1----:R-:W-:Y:S05]  /*9420*/  @P3 BRA `(.L_x_211) ;  /* 0xfffffffc00483947 */ /* 0x002fea000383ffff */
.L_x_207:
[----:B------:R-:W-:Y:S05]  /*9430*/  BSYNC B1 ;  /* 0x0000000000017941 */ /* 0x000fea0003800000 */
.L_x_206:
[----:B------:R-:W-:Y:S01]  /*9440*/  LOP3.LUT P3, RZ, R13, 0xff, RZ, 0xc0, !PT ;  /* 0x000000ff0dff7812 */ /* 0x000fe2000786c0ff */
[----:B------:R-:W-:Y:S01]  /*9450*/  IMAD.IADD R12, R3, 0x1, R12 ;  /* 0x00000001030c7824 */ /* 0x000fe200078e020c */
[----:B------:R-:W-:Y:S01]  /*9460*/  IADD3 R16, P4, R16, UR36, RZ ;  /* 0x0000002410107c10 */ /* 0x000fe2000ff9e0ff */
[----:B------:R-:W-:Y:S01]  /*9470*/  ULDC.64 UR4, c[0x0][0x8f8] ;  /* 0x00023e0000047ab9 */ /* 0x000fe20000000a00 */
[----:B------:R-:W-:Y:S01]  /*9480*/  BSSY B1, `(.L_x_212) ;  /* 0x000006b000017945 */ /* 0x000fe20003800000 */
[----:B------:R-:W-:Y:S02]  /*9490*/  PRMT R13, RZ, 0x7610, R13 ;  /* 0x00007610ff0d7816 */ /* 0x000fe4000000000d */
[----:B------:R-:W-:Y:S02]  /*94a0*/  ISETP.GT.U32.AND P1, PT, R12, 0x10, PT ;  /* 0x000000100c00780c */ /* 0x000fe40003f24070 */
[----:B------:R-:W-:Y:S02]  /*94b0*/  IADD3.X R17, R17, UR42, RZ, P4, !PT ;  /* 0x0000002a11117c10 */ /* 0x000fe4000a7fe4ff */
[----:B------:R-:W-:-:S02]  /*94c0*/  ISETP.LT.U32.AND P1, PT, R3, 0x11, P1 ;  /* 0x000000110300780c */ /* 0x000fc40000f21070 */
[----:B------:R-:W1:Y:S01]  /*94d0*/  @P3 S2R R5, SR_CgaCtaId ;  /* 0x0000000000053919 */ /* 0x000e620000008800 */
[----:B------:R-:W-:-:S04]  /*94e0*/  @P3 MOV R4, 0x400 ;  /* 0x0000040000043802 */ /* 0x000fc80000000f00 */
[----:B-1----:R-:W-:Y:S01]  /*94f0*/  @P3 LEA R6, R5, R4, 0x18 ;  /* 0x0000000405063211 */ /* 0x002fe200078ec0ff */
[----:B------:R-:W-:-:S03]  /*9500*/  IMAD.WIDE.U32 R4, R12, -0xf0f0f0f, RZ ;  /* 0xf0f0f0f10c047825 */ /* 0x000fc600078e00ff */
[----:B------:R1:W-:Y:S01]  /*9510*/  @P3 SYNCS.ARRIVE.TRANS64.A1T0 RZ, [R6+URZ+0x138], RZ ;  /* 0x000138ff06ff39a7 */ /* 0x0003e2000810003f */
[----:B------:R-:W-:Y:S01]  /*9520*/  ISETP.GE.U32.AND P3, PT, R3, 0x11, PT ;  /* 0x000000110300780c */ /* 0x000fe20003f66070 */
[----:B------:R-:W-:Y:S01]  /*9530*/  IMAD.MOV.U32 R4, RZ, RZ, -0x1 ;  /* 0xffffffffff047424 */ /* 0x000fe200078e00ff */
[----:B------:R-:W-:Y:S02]  /*9540*/  SHF.R.U32.HI R7, RZ, 0x4, R5 ;  /* 0x00000004ff077819 */ /* 0x000fe40000011605 */
[----:B------:R-:W-:Y:S02]  /*9550*/  SEL R5, RZ, 0x1, !P1 ;  /* 0x00000001ff057807 */ /* 0x000fe40004800000 */
[----:B------:R-:W-:Y:S01]  /*9560*/  ISETP.GE.U32.AND P1, PT, R16, UR4, PT ;  /* 0x0000000410007c0c */ /* 0x000fe2000bf26070 */
[----:B------:R-:W-:Y:S01]  /*9570*/  IMAD R12, R7, -0x11, R12 ;  /* 0xffffffef070c7824 */ /* 0x000fe200078e020c */
[----:B------:R-:W-:Y:S02]  /*9580*/  LOP3.LUT R0, R0, R5, RZ, 0x3c, !PT ;  /* 0x0000000500007212 */ /* 0x000fe400078e3cff */
[----:B------:R-:W-:-:S02]  /*9590*/  ISETP.GE.U32.AND.EX P1, PT, R17, UR5, PT, P1 ;  /* 0x0000000511007c0c */ /* 0x000fc4000bf26110 */
[----:B------:R-:W-:Y:S02]  /*95a0*/  MOV R5, 0xffffffff ;  /* 0xffffffff00057802 */ /* 0x000fe40000000f00 */
[--C-:B------:R-:W-:Y:S02]  /*95b0*/  @P3 LOP3.LUT R0, R0, 0x1, R7.reuse, 0x78, !PT ;  /* 0x0000000100003812 */ /* 0x100fe400078e7807 */
[----:B-1----:R-:W-:Y:S02]  /*95c0*/  MOV R6, 0xffffffff ;  /* 0xffffffff00067802 */ /* 0x002fe40000000f00 */
[----:B------:R-:W-:-:S05]  /*95d0*/  PRMT R7, RZ, 0x7610, R7 ;  /* 0x00007610ff077816 */ /* 0x000fca0000000007 */
[----:B------:R-:W-:Y:S05]  /*95e0*/  @P1 BRA `(.L_x_213) ;  /* 0x0000000400501947 */ /* 0x000fea0003800000 */
[----:B------:R-:W-:Y:S01]  /*95f0*/  ULDC.64 UR4, c[0x0][0x8d0] ;  /* 0x0002340000047ab9 */ /* 0x000fe20000000a00 */
[----:B------:R-:W1:Y:S01]  /*9600*/  S2R R15, SR_CTAID.X ;  /* 0x00000000000f7919 */ /* 0x000e620000002500 */
[----:B------:R-:W-:Y:S01]  /*9610*/  ISETP.NE.U32.AND P1, PT, RZ, UR4, PT ;  /* 0x00000004ff007c0c */ /* 0x000fe2000bf25070 */
[----:B------:R-:W-:Y:S01]  /*9620*/  ULDC UR7, c[0x0][0x8d8] ;  /* 0x0002360000077ab9 */ /* 0x000fe20000000800 */
[----:B------:R-:W-:Y:S01]  /*9630*/  IMAD.MOV.U32 R4, RZ, RZ, R16 ;  /* 0x000000ffff047224 */ /* 0x000fe200078e0010 */
[----:B------:R-:W2:Y:S01]  /*9640*/  S2R R14, SR_CTAID.Y ;  /* 0x00000000000e7919 */ /* 0x000ea20000002600 */
[----:B------:R-:W-:Y:S02]  /*9650*/  ISETP.NE.AND.EX P1, PT, RZ, UR5, PT, P1 ;  /* 0x00000005ff007c0c */ /* 0x000fe4000bf25310 */
[----:B------:R-:W-:-:S11]  /*9660*/  MOV R5, R17 ;  /* 0x0000001100057202 */ /* 0x000fd60000000f00 */
[----:B------:R-:W-:Y:S05]  /*9670*/  @!P1 BRA `(.L_x_214) ;  /* 0x0000000000289947 */ /* 0x000fea0003800000 */
[----:B------:R-:W-:Y:S02]  /*9680*/  ULDC UR6, c[0x0][0x8dc] ;  /* 0x0002370000067ab9 */ /* 0x000fe40000000800 */
[----:B------:R-:W-:-:S05]  /*9690*/  IADD3 R9, P1, R16, UR6, RZ ;  /* 0x0000000610097c10 */ /* 0x000fca000ff3e0ff */
[----:B------:R-:W-:-:S04]  /*96a0*/  IMAD.X R21, RZ, RZ, R17, P1 ;  /* 0x000000ffff157224 */ /* 0x000fc800008e0611 */
[----:B------:R-:W-:-:S04]  /*96b0*/  IMAD.WIDE.U32 R6, R21, UR4, RZ ;  /* 0x0000000415067c25 */ /* 0x000fc8000f8e00ff */
[----:B------:R-:W-:-:S04]  /*96c0*/  IMAD.WIDE.U32 R6, P1, R9, UR5, R6 ;  /* 0x0000000509067c25 */ /* 0x000fc8000f820006 */
[----:B------:R-:W-:Y:S01]  /*96d0*/  IMAD.WIDE.U32 R8, R9, UR4, RZ ;  /* 0x0000000409087c25 */ /* 0x000fe2000f8e00ff */
[----:B------:R-:W-:-:S03]  /*96e0*/  IADD3.X R5, RZ, RZ, RZ, P1, !PT ;  /* 0x000000ffff057210 */ /* 0x000fc60000ffe4ff */
[----:B------:R-:W-:Y:S01]  /*96f0*/  IMAD.MOV.U32 R4, RZ, RZ, R7 ;  /* 0x000000ffff047224 */ /* 0x000fe200078e0007 */
[----:B------:R-:W-:-:S05]  /*9700*/  IADD3 RZ, P1, R9, R6, RZ ;  /* 0x0000000609ff7210 */ /* 0x000fca0007f3e0ff */
[----:B------:R-:W-:-:S08]  /*9710*/  IMAD.WIDE.U32.X R4, R21, UR5, R4, P1 ;  /* 0x0000000515047c25 */ /* 0x000fd000088e0404 */
.L_x_214:
[--C-:B------:R-:W-:Y:S01]  /*9720*/  SHF.R.U64 R8, R4, UR7, R5.reuse ;  /* 0x0000000704087c19 */ /* 0x100fe20008001205 */
[----:B------:R-:W-:Y:S01]  /*9730*/  ULDC.64 UR4, c[0x0][0x8c8] ;  /* 0x0002320000047ab9 */ /* 0x000fe20000000a00 */
[----:B------:R-:W-:Y:S01]  /*9740*/  SHF.R.U32.HI R4, RZ, UR7, R5 ;  /* 0x00000007ff047c19 */ /* 0x000fe20008011605 */
[----:B------:R-:W3:Y:S01]  /*9750*/  LDC R24, c[0x0][0x144] ;  /* 0x00005100ff187b82 */ /* 0x000ee20000000800 */
[----:B------:R-:W-:Y:S01]  /*9760*/  IADD3 R7, P1, RZ, -R8, RZ ;  /* 0x80000008ff077210 */ /* 0x000fe20007f3e0ff */
[----:B------:R-:W-:Y:S01]  /*9770*/  ULDC.64 UR8, c[0x0][0x8e8] ;  /* 0x00023a0000087ab9 */ /* 0x000fe20000000a00 */
[----:B-1----:R-:W-:Y:S01]  /*9780*/  I2FP.F32.U32 R9, R15 ;  /* 0x0000000f00097245 */ /* 0x002fe20000201000 */
[----:B------:R-:W-:Y:S01]  /*9790*/  ULDC UR6, c[0x0][0x8b0] ;  /* 0x00022c0000067ab9 */ /* 0x000fe20000000800 */
[----:B------:R-:W-:Y:S02]  /*97a0*/  IADD3.X R4, RZ, ~R4, RZ, P1, !PT ;  /* 0x80000004ff047210 */ /* 0x000fe40000ffe4ff */
[----:B------:R-:W-:Y:S01]  /*97b0*/  ISETP.NE.U32.AND P1, PT, RZ, UR8, PT ;  /* 0x00000008ff007c0c */ /* 0x000fe2000bf25070 */
[----:B------:R-:W1:Y:S02]  /*97c0*/  LDC R21, c[0x0][0x148] ;  /* 0x00005200ff157b82 */ /* 0x000e640000000800 */
[----:B------:R-:W-:Y:S01]  /*97d0*/  IMAD R6, R4, UR4, RZ ;  /* 0x0000000404067c24 */ /* 0x000fe2000f8e02ff */
[----:B------:R-:W-:Y:S01]  /*97e0*/  ISETP.NE.AND.EX P1, PT, RZ, UR9, PT, P1 ;  /* 0x00000009ff007c0c */ /* 0x000fe2000bf25310 */
[----:B------:R-:W-:Y:S01]  /*97f0*/  IMAD.WIDE.U32 R4, R7, UR4, R16 ;  /* 0x0000000407047c25 */ /* 0x000fe2000f8e0010 */
[----:B------:R-:W-:-:S03]  /*9800*/  ULDC UR4, c[0x0][0x150] ;  /* 0x0000540000047ab9 */ /* 0x000fc60000000800 */
[----:B------:R-:W-:Y:S02]  /*9810*/  IMAD R7, R7, UR5, R6 ;  /* 0x0000000507077c24 */ /* 0x000fe4000f8e0206 */
[----:B------:R-:W-:Y:S01]  /*9820*/  FMUL R6, R9, UR4 ;  /* 0x0000000409067c20 */ /* 0x000fe20008400000 */
[----:B------:R-:W-:Y:S01]  /*9830*/  ULDC UR4, c[0x0][0x8c0] ;  /* 0x0002300000047ab9 */ /* 0x000fe20000000800 */
[----:B------:R-:W-:Y:S01]  /*9840*/  ULDC UR5, c[0x0][0x154] ;  /* 0x0000550000057ab9 */ /* 0x000fe20000000800 */
[----:B------:R-:W-:-:S03]  /*9850*/  IMAD.IADD R5, R5, 0x1, R7 ;  /* 0x0000000105057824 */ /* 0x000fc600078e0207 */
[----:B------:R-:W4:Y:S02]  /*9860*/  F2I.U32.TRUNC.NTZ R6, R6 ;  /* 0x0000000600067305 */ /* 0x000f24000020f000 */
[----:B------:R-:W-:Y:S02]  /*9870*/  SHF.R.U64 R9, R4, UR4, R5 ;  /* 0x0000000404097c19 */ /* 0x000fe40008001205 */
[----:B--2---:R-:W-:-:S05]  /*9880*/  I2FP.F32.U32 R4, R14 ;  /* 0x0000000e00047245 */ /* 0x004fca0000201000 */
[----:B------:R-:W-:Y:S01]  /*9890*/  FMUL R22, R4, UR5 ;  /* 0x0000000504167c20 */ /* 0x000fe20008400000 */
[----:B------:R-:W-:Y:S01]  /*98a0*/  SHF.R.U32.HI R4, RZ, UR4, R5 ;  /* 0x00000004ff047c19 */ /* 0x000fe20008011605 */
[----:B------:R-:W-:-:S03]  /*98b0*/  ULDC UR4, c[0x0][0x900] ;  /* 0x0002400000047ab9 */ /* 0x000fc60000000800 */
[--C-:B------:R-:W-:Y:S01]  /*98c0*/  SHF.R.U64 R20, R9, UR6, R4.reuse ;  /* 0x0000000609147c19 */ /* 0x100fe20008001204 */
[----:B------:R-:W2:Y:S01]  /*98d0*/  F2I.U32.TRUNC.NTZ R22, R22 ;  /* 0x0000001600167305 */ /* 0x000ea2000020f000 */
[----:B------:R-:W-:Y:S02]  /*98e0*/  SHF.R.U32.HI R5, RZ, UR6, R4 ;  /* 0x00000006ff057c19 */ /* 0x000fe40008011604 */
[----:B----4-:R-:W-:Y:S02]  /*98f0*/  IADD3 R6, -R6, RZ, RZ ;  /* 0x000000ff06067210 */ /* 0x010fe40007ffe1ff */
[--C-:B------:R-:W-:Y:S02]  /*9900*/  SHF.R.U64 R18, R20, UR4, R5.reuse ;  /* 0x0000000414127c19 */ /* 0x100fe40008001205 */
[----:B------:R-:W-:Y:S01]  /*9910*/  SHF.R.U32.HI R23, RZ, UR4, R5 ;  /* 0x00000004ff177c19 */ /* 0x000fe20008011605 */
[----:B---3--:R-:W-:Y:S02]  /*9920*/  IMAD R15, R24, R6, R15 ;  /* 0x00000006180f7224 */ /* 0x008fe400078e020f */
[----:B------:R-:W-:Y:S01]  /*9930*/  IMAD.MOV.U32 R4, RZ, RZ, R18 ;  /* 0x000000ffff047224 */ /* 0x000fe200078e0012 */
[----:B------:R-:W-:Y:S01]  /*9940*/  MOV R5, R23 ;  /* 0x0000001700057202 */ /* 0x000fe20000000f00 */
[----:B------:R-:W-:Y:S06]  /*9950*/  @!P1 BRA `(.L_x_215) ;  /* 0x0000000000289947 */ /* 0x000fec0003800000 */
[----:B------:R-:W-:Y:S02]  /*9960*/  ULDC UR4, c[0x0][0x8f4] ;  /* 0x00023d0000047ab9 */ /* 0x000fe40000000800 */
[----:B------:R-:W-:-:S05]  /*9970*/  IADD3 R5, P1, R18, UR4, RZ ;  /* 0x0000000412057c10 */ /* 0x000fca000ff3e0ff */
[----:B------:R-:W-:-:S04]  /*9980*/  IMAD.X R23, RZ, RZ, R23, P1 ;  /* 0x000000ffff177224 */ /* 0x000fc800008e0617 */
[----:B------:R-:W-:-:S04]  /*9990*/  IMAD.WIDE.U32 R6, R23, UR8, RZ ;  /* 0x0000000817067c25 */ /* 0x000fc8000f8e00ff */
[----:B------:R-:W-:-:S04]  /*99a0*/  IMAD.WIDE.U32 R6, P1, R5, UR9, R6 ;  /* 0x0000000905067c25 */ /* 0x000fc8000f820006 */
[----:B------:R-:W-:-:S04]  /*99b0*/  IMAD.WIDE.U32 R4, R5, UR8, RZ ;  /* 0x0000000805047c25 */ /* 0x000fc8000f8e00ff */
[----:B------:R-:W-:Y:S01]  /*99c0*/  IMAD.MOV.U32 R4, RZ, RZ, R7 ;  /* 0x000000ffff047224 */ /* 0x000fe200078e0007 */
[----:B------:R-:W-:Y:S02]  /*99d0*/  IADD3 RZ, P3, R5, R6, RZ ;  /* 0x0000000605ff7210 */ /* 0x000fe40007f7e0ff */
[----:B------:R-:W-:-:S03]  /*99e0*/  IADD3.X R5, RZ, RZ, RZ, P1, !PT ;  /* 0x000000ffff057210 */ /* 0x000fc60000ffe4ff */
[----:B------:R-:W-:-:S08]  /*99f0*/  IMAD.WIDE.U32.X R4, R23, UR9, R4, P3 ;  /* 0x0000000917047c25 */ /* 0x000fd000098e0404 */
.L_x_215:
[----:B------:R-:W-:Y:S01]  /*9a00*/  ISETP.NE.AND P1, PT, R2, 0x1, PT ;  /* 0x000000010200780c */ /* 0x000fe20003f25270 */
[----:B------:R-:W-:Y:S01]  /*9a10*/  ULDC UR4, c[0x0][0x8f0] ;  /* 0x00023c0000047ab9 */ /* 0x000fe20000000800 */
[----:B--2---:R-:W-:Y:S01]  /*9a20*/  IADD3 R22, -R22, RZ, RZ ;  /* 0x000000ff16167210 */ /* 0x004fe20007ffe1ff */
[----:B------:R-:W-:Y:S01]  /*9a30*/  ULDC UR5, c[0x0][0x8b8] ;  /* 0x00022e0000057ab9 */ /* 0x000fe20000000800 */
[----:B------:R-:W-:Y:S01]  /*9a40*/  SHF.R.U64 R5, R4, UR4, R5 ;  /* 0x0000000404057c19 */ /* 0x000fe20008001205 */
[----:B------:R-:W-:Y:S01]  /*9a50*/  ULDC UR4, c[0x0][0x8e0] ;  /* 0x0002380000047ab9 */ /* 0x000fe20000000800 */
[----:B------:R-:W-:Y:S01]  /*9a60*/  LOP3.LUT R20, R20, UR16, RZ, 0xc0, !PT ;  /* 0x0000001014147c12 */ /* 0x000fe2000f8ec0ff */
[----:B------:R-:W-:Y:S01]  /*9a70*/  IMAD.MOV.U32 R6, RZ, RZ, R8 ;  /* 0x000000ffff067224 */ /* 0x000fe200078e0008 */
[----:B------:R-:W-:Y:S01]  /*9a80*/  LOP3.LUT R9, R9, UR15, RZ, 0xc0, !PT ;  /* 0x0000000f09097c12 */ /* 0x000fe2000f8ec0ff */
[----:B------:R-:W-:Y:S02]  /*9a90*/  IMAD.MOV R7, RZ, RZ, -R5 ;  /* 0x000000ffff077224 */ /* 0x000fe400078e0a05 */
[----:B------:R-:W-:-:S02]  /*9aa0*/  IMAD R20, R5, UR17, R20 ;  /* 0x0000001105147c24 */ /* 0x000fc4000f8e0214 */
[----:B-1----:R-:W-:Y:S02]  /*9ab0*/  @P1 IMAD R15, R21, R22, R14 ;  /* 0x00000016150f1224 */ /* 0x002fe400078e020e */
[----:B------:R-:W-:Y:S01]  /*9ac0*/  IMAD R18, R7, UR4, R18 ;  /* 0x0000000407127c24 */ /* 0x000fe2000f8e0212 */
[----:B------:R-:W-:Y:S01]  /*9ad0*/  ULDC UR4, c[0x0][0x8a8] ;  /* 0x00022a0000047ab9 */ /* 0x000fe20000000800 */
[----:B------:R-:W-:Y:S01]  /*9ae0*/  IMAD R15, R20, UR5, R15 ;  /* 0x00000005140f7c24 */ /* 0x000fe2000f8e020f */
[----:B------:R-:W-:Y:S01]  /*9af0*/  MOV R7, 0x1 ;  /* 0x0000000100077802 */ /* 0x000fe20000000f00 */
[----:B------:R-:W-:-:S05]  /*9b00*/  IMAD R18, R18, UR4, R9 ;  /* 0x0000000412127c24 */ /* 0x000fca000f8e0209 */
[----:B------:R-:W-:Y:S02]  /*9b10*/  SEL R4, R18, R15, !P1 ;  /* 0x0000000f12047207 */ /* 0x000fe40004800000 */
[----:B------:R-:W-:-:S07]  /*9b20*/  SEL R5, R15, R18, !P1 ;  /* 0x000000120f057207 */ /* 0x000fce0004800000 */
.L_x_213:
[----:B------:R-:W-:Y:S05]  /*9b30*/  BSYNC B1 ;  /* 0x0000000000017941 */ /* 0x000fea0003800000 */
.L_x_212:
[----:B------:R-:W-:-:S13]  /*9b40*/  LOP3.LUT P1, RZ, R7, 0xff, RZ, 0xc0, !PT ;  /* 0x000000ff07ff7812 */ /* 0x000fda000782c0ff */
[----:B------:R-:W-:Y:S05]  /*9b50*/  @P1 BRA `(.L_x_216) ;  /* 0xfffffff400481947 */ /* 0x000fea000383ffff */
[----:B------:R-:W-:Y:S05]  /*9b60*/  BSYNC B0 ;  /* 0x0000000000007941 */ /* 0x000fea0003800000 */
.L_x_204:
[----:B------:R-:W-:-:S03]  /*9b70*/  UMOV UR4, 0xffffffff ;  /* 0xffffffff00047882 */ /* 0x000fc60000000000 */
[----:B------:R-:W-:Y:S05]  /*9b80*/  BRA.DIV UR4, `(.L_x_217) ;  /* 0x0000000e04747947 */ /* 0x000fea000b800000 */
[----:B------:R-:W-:-:S13]  /*9b90*/  ELECT P6, URZ, PT ;  /* 0x00000000003f782f */ /* 0x000fda00038c0000 */
.L_x_249:
[----:B------:R-:W-:Y:S04]  /*9ba0*/  BSSY B0, `(.L_x_218) ;  /* 0x00000a0000007945 */ /* 0x000fe80003800000 */
[----:B------:R-:W-:Y:S05]  /*9bb0*/  @!P6 BRA `(.L_x_219) ;  /* 0x000000080078e947 */ /* 0x000fea0003800000 */
[----:B------:R-:W-:-:S04]  /*9bc0*/  LOP3.LUT R19, R19, 0x2, RZ, 0xfc, !PT ;  /* 0x0000000213137812 */ /* 0x000fc800078efcff */
[----:B------:R-:W-:-:S13]  /*9bd0*/  ISETP.NE.AND P0, PT, R19, 0x3, PT ;  /* 0x000000031300780c */ /* 0x000fda0003f05270 */
[----:B------:R-:W-:Y:S05]  /*9be0*/  @!P0 BRA `(.L_x_220) ;  /* 0x0000000000048947 */ /* 0x000fea0003800000 */
[----:B------:R-:W-:Y:S01]  /*9bf0*/  BPT.TRAP 0x1 ;  /* 0x000000040000795c */ /* 0x000fe20000300000 */
.L_x_220:
[----:B------:R-:W1:Y:S01]  /*9c00*/  S2R R3, SR_CgaCtaId ;  /* 0x0000000000037919 */ /* 0x000e620000008800 */
[----:B------:R-:W-:-:S04]  /*9c10*/  MOV R2, 0x400 ;  /* 0x0000040000027802 */ /* 0x000fc80000000f00 */
[----:B-1----:R-:W-:Y:S02]  /*9c20*/  LEA R3, R3, R2, 0x18 ;  /* 0x0000000203037211 */ /* 0x002fe400078ec0ff */
[----:B------:R-:W-:Y:S02]  /*9c30*/  SHF.L.U32 R2, R0, 0x1f, RZ ;  /* 0x0000001f00027819 */ /* 0x000fe400000006ff */
[----:B------:R-:W-:-:S05]  /*9c40*/  IADD3 R3, R3, 0x88, RZ ;  /* 0x0000008803037810 */ /* 0x000fca0007ffe0ff */
[C---:B------:R-:W-:Y:S01]  /*9c50*/  IMAD R7, R12.reuse, 0x8, R3 ;  /* 0x000000080c077824 */ /* 0x040fe200078e0203 */
[----:B------:R-:W-:-:S03]  /*9c60*/  IADD3 R12, R12, 0x1, RZ ;  /* 0x000000010c0c7810 */ /* 0x000fc60007ffe0ff */
[----:B------:R-:W1:Y:S01]  /*9c70*/  SYNCS.PHASECHK.TRANS64.TRYWAIT P0, [R7+URZ], R2 ;  /* 0x00000002070075a7 */ /* 0x000e62000800017f */
[----:B------:R-:W-:-:S04]  /*9c80*/  ISETP.NE.AND P1, PT, R12, 0x11, PT ;  /* 0x000000110c00780c */ /* 0x000fc80003f25270 */
[----:B------:R-:W-:Y:S02]  /*9c90*/  SEL R5, RZ, 0x1, P1 ;  /* 0x00000001ff057807 */ /* 0x000fe40000800000 */
[----:B------:R-:W-:Y:S02]  /*9ca0*/  SEL R12, R12, RZ, P1 ;  /* 0x000000ff0c0c7207 */ /* 0x000fe40000800000 */
[----:B------:R-:W-:-:S03]  /*9cb0*/  LOP3.LUT R5, R0, R5, RZ, 0x3c, !PT ;  /* 0x0000000500057212 */ /* 0x000fc600078e3cff */
[----:B------:R-:W-:Y:S01]  /*9cc0*/  IMAD R9, R12, 0x8, R3 ;  /* 0x000000080c097824 */ /* 0x000fe200078e0203 */
[----:B------:R-:W-:Y:S01]  /*9cd0*/  SHF.L.U32 R4, R5, 0x1f, RZ ;  /* 0x0000001f05047819 */ /* 0x000fe200000006ff */
[----:B-1----:R-:W-:Y:S06]  /*9ce0*/  @!P0 BRA `(.L_x_221) ;  /* 0x0000000c003c8947 */ /* 0x002fec0003800000 */
.L_x_250:
[----:B------:R-:W2:Y:S01]  /*9cf0*/  SYNCS.PHASECHK.TRANS64.TRYWAIT P0, [R9+URZ], R4 ;  /* 0x00000004090075a7 */ /* 0x000ea2000800017f */
[----:B------:R-:W-:-:S04]  /*9d00*/  IADD3 R0, R12, 0x1, RZ ;  /* 0x000000010c007810 */ /* 0x000fc80007ffe0ff */
[----:B------:R-:W-:-:S04]  /*9d10*/  ISETP.NE.AND P1, PT, R0, 0x11, PT ;  /* 0x000000110000780c */ /* 0x000fc80003f25270 */
[----:B-1----:R-:W-:Y:S02]  /*9d20*/  SEL R2, RZ, 0x1, P1 ;  /* 0x00000001ff027807 */ /* 0x002fe40000800000 */
[----:B------:R-:W-:Y:S02]  /*9d30*/  SEL R0, R0, RZ, P1 ;  /* 0x000000ff00007207 */ /* 0x000fe40000800000 */
[----:B------:R-:W-:-:S03]  /*9d40*/  LOP3.LUT R7, R5, R2, RZ, 0x3c, !PT ;  /* 0x0000000205077212 */ /* 0x000fc600078e3cff */
[----:B------:R-:W-:Y:S01]  /*9d50*/  IMAD R6, R0, 0x8, R3 ;  /* 0x0000000800067824 */ /* 0x000fe200078e0203 */
[----:B------:R-:W-:Y:S01]  /*9d60*/  SHF.L.U32 R5, R7, 0x1f, RZ ;  /* 0x0000001f07057819 */ /* 0x000fe200000006ff */
[----:B--2---:R-:W-:Y:S06]  /*9d70*/  @!P0 BRA `(.L_x_222) ;  /* 0x0000000c002c8947 */ /* 0x004fec0003800000 */
.L_x_251:
[----:B------:R-:W2:Y:S01]  /*9d80*/  SYNCS.PHASECHK.TRANS64.TRYWAIT P0, [R6+URZ], R5 ;  /* 0x00000005060075a7 */ /* 0x000ea2000800017f */
[----:B------:R-:W-:-:S04]  /*9d90*/  IADD3 R0, R0, 0x1, RZ ;  /* 0x0000000100007810 */ /* 0x000fc80007ffe0ff */
[----:B------:R-:W-:-:S04]  /*9da0*/  ISETP.NE.AND P1, PT, R0, 0x11, PT ;  /* 0x000000110000780c */ /* 0x000fc80003f25270 */
[----:B------:R-:W-:Y:S02]  /*9db0*/  SEL R2, RZ, 0x1, P1 ;  /* 0x00000001ff027807 */ /* 0x000fe40000800000 */
[----:B------:R-:W-:Y:S02]  /*9dc0*/  SEL R0, R0, RZ, P1 ;  /* 0x000000ff00007207 */ /* 0x000fe40000800000 */
[----:B------:R-:W-:-:S03]  /*9dd0*/  LOP3.LUT R7, R7, R2, RZ, 0x3c, !PT ;  /* 0x0000000207077212 */ /* 0x000fc600078e3cff */
[----:B-1----:R-:W-:Y:S01]  /*9de0*/  IMAD R9, R0, 0x8, R3 ;  /* 0x0000000800097824 */ /* 0x002fe200078e0203 */
[----:B------:R-:W-:Y:S01]  /*9df0*/  SHF.L.U32 R4, R7, 0x1f, RZ ;  /* 0x0000001f07047819 */ /* 0x000fe200000006ff */
[----:B--2---:R-:W-:Y:S06]  /*9e00*/  @!P0 BRA `(.L_x_223) ;  /* 0x0000000c001c8947 */ /* 0x004fec0003800000 */
.L_x_252:
        /* <DEDUP_REMOVED lines=9> */
.L_x_253:
        /* <DEDUP_REMOVED lines=9> */
.L_x_254:
        /* <DEDUP_REMOVED lines=9> */
.L_x_255:
        /* <DEDUP_REMOVED lines=9> */
.L_x_256:
        /* <DEDUP_REMOVED lines=9> */
.L_x_257:
        /* <DEDUP_REMOVED lines=9> */
.L_x_258:
        /* <DEDUP_REMOVED lines=9> */
.L_x_259:
        /* <DEDUP_REMOVED lines=9> */
.L_x_260:
        /* <DEDUP_REMOVED lines=9> */
.L_x_261:
        /* <DEDUP_REMOVED lines=9> */
.L_x_262:
        /* <DEDUP_REMOVED lines=9> */
.L_x_263:
        /* <DEDUP_REMOVED lines=9> */
.L_x_264:
[----:B------:R-:W2:Y:S01]  /*a4d0*/  SYNCS.PHASECHK.TRANS64.TRYWAIT P0, [R9+URZ], R4 ;  /* 0x00000004090075a7 */ /* 0x000ea2000800017f */
[----:B------:R-:W-:-:S04]  /*a4e0*/  IADD3 R0, R0, 0x1, RZ ;  /* 0x0000000100007810 */ /* 0x000fc80007ffe0ff */
[----:B------:R-:W-:-:S04]  /*a4f0*/  ISETP.NE.AND P1, PT, R0, 0x11, PT ;  /* 0x000000110000780c */ /* 0x000fc80003f25270 */
[----:B------:R-:W-:Y:S02]  /*a500*/  SEL R2, RZ, 0x1, P1 ;  /* 0x00000001ff027807 */ /* 0x000fe40000800000 */
[----:B------:R-:W-:Y:S02]  /*a510*/  SEL R0, R0, RZ, P1 ;  /* 0x000000ff00007207 */ /* 0x000fe40000800000 */
[----:B------:R-:W-:Y:S01]  /*a520*/  LOP3.LUT R2, R7, R2, RZ, 0x3c, !PT ;  /* 0x0000000207027212 */ /* 0x000fe200078e3cff */
[----:B--2---:R-:W-:Y:S06]  /*a530*/  @!P0 BRA `(.L_x_236) ;  /* 0x0000000800548947 */ /* 0x004fec0003800000 */
.L_x_265:
[----:B------:R-:W-:Y:S01]  /*a540*/  IMAD R3, R0, 0x8, R3 ;  /* 0x0000000800037824 */ /* 0x000fe200078e0203 */
[----:B------:R-:W-:-:S07]  /*a550*/  SHF.L.U32 R0, R2, 0x1f, RZ ;  /* 0x0000001f02007819 */ /* 0x000fce00000006ff */
.L_x_237:
[----:B---3--:R3:W4:Y:S02]  /*a560*/  SYNCS.PHASECHK.TRANS64.TRYWAIT P0, [R3+URZ], R0 ;  /* 0x00000000030075a7 */ /* 0x008724000800017f */
[----:B----4-:R-:W-:Y:S05]  /*a570*/  @!P0 NANOSLEEP.SYNCS 0x989680 ;  /* 0x009896800000895d */ /* 0x010fea0003900000 */
[----:B------:R-:W4:Y:S02]  /*a580*/  @!P0 SYNCS.PHASECHK.TRANS64 P0, [R3+URZ], R0 ;  /* 0x00000000030085a7 */ /* 0x000f24000800007f */
[----:B----4-:R-:W-:Y:S05]  /*a590*/  @!P0 BRA `(.L_x_237) ;  /* 0xfffffffc00f08947 */ /* 0x010fea000383ffff */
.L_x_219:
[----:B------:R-:W-:Y:S05]  /*a5a0*/  BSYNC B0 ;  /* 0x0000000000007941 */ /* 0x000fea0003800000 */
.L_x_218:
[----:B------:R-:W-:Y:S05]  /*a5b0*/  EXIT ;  /* 0x000000000000794d */ /* 0x000fea0003800000 */
.L_x_21:
[----:B--2---:R-:W-:-:S04]  /*a5c0*/  MOV R5, UR5 ;  /* 0x0000000500057c02 */ /* 0x004fc80008000f00 */
[----:B------:R2:W3:Y:S03]  /*a5d0*/  SYNCS.PHASECHK.TRANS64.TRYWAIT P0, [R5+URZ], R0 ;  /* 0x00000000050075a7 */ /* 0x0004e6000800017f */
[----:B---3--:R-:W-:Y:S05]  /*a5e0*/  @!P0 NANOSLEEP.SYNCS 0x989680 ;  /* 0x009896800000895d */ /* 0x008fea0003900000 */
[----:B------:R-:W3:Y:S02]  /*a5f0*/  @!P0 SYNCS.PHASECHK.TRANS64 P0, [R5+URZ], R0 ;  /* 0x00000000050085a7 */ /* 0x000ee4000800007f */
[----:B---3--:R-:W-:Y:S05]  /*a600*/  @!P0 BRA `(.L_x_21) ;  /* 0xfffffffc00ec8947 */ /* 0x008fea000383ffff */
[----:B------:R-:W-:Y:S05]  /*a610*/  BRA `(.L_x_20) ;  /* 0xffffff7400047947 */ /* 0x000fea000383ffff */
.L_x_27:
[----:B--2---:R-:W-:-:S04]  /*a620*/  IMAD.U32 R5, RZ, RZ, UR8 ;  /* 0x00000008ff057e24 */ /* 0x004fc8000f8e00ff */
[----:B------:R2:W3:Y:S03]  /*a630*/  SYNCS.PHASECHK.TRANS64.TRYWAIT P0, [R5+URZ], R4 ;  /* 0x00000004050075a7 */ /* 0x0004e6000800017f */
[----:B---3--:R-:W-:Y:S05]  /*a640*/  @!P0 NANOSLEEP.SYNCS 0x989680 ;  /* 0x009896800000895d */ /* 0x008fea0003900000 */
[----:B------:R-:W3:Y:S02]  /*a650*/  @!P0 SYNCS.PHASECHK.TRANS64 P0, [R5+URZ], R4 ;  /* 0x00000004050085a7 */ /* 0x000ee4000800007f */
[----:B---3--:R-:W-:Y:S05]  /*a660*/  @!P0 BRA `(.L_x_27) ;  /* 0xfffffffc00ec8947 */ /* 0x008fea000383ffff */
[----:B------:R-:W-:Y:S05]  /*a670*/  BRA `(.L_x_26) ;  /* 0xffffff7800887947 */ /* 0x000fea000383ffff */
.L_x_51:
[----:B-1----:R1:W2:Y:S02]  /*a680*/  SYNCS.PHASECHK.TRANS64.TRYWAIT P2, [R13+URZ+0x110], R0 ;  /* 0x000110000d0075a7 */ /* 0x0022a4000804017f */
[----:B--2---:R-:W-:Y:S05]  /*a690*/  @!P2 NANOSLEEP.SYNCS 0x989680 ;  /* 0x009896800000a95d */ /* 0x004fea0003900000 */
[----:B------:R-:W2:Y:S02]  /*a6a0*/  @!P2 SYNCS.PHASECHK.TRANS64 P2, [R13+URZ+0x110], R0 ;  /* 0x000110000d00a5a7 */ /* 0x000ea4000804007f */
[----:B--2---:R-:W-:Y:S05]  /*a6b0*/  @!P2 BRA `(.L_x_51) ;  /* 0xfffffffc00f0a947 */ /* 0x004fea000383ffff */
[----:B------:R-:W-:Y:S05]  /*a6c0*/  BRA `(.L_x_238) ;  /* 0xffffff88008c7947 */ /* 0x000fea000383ffff */
.L_x_110:
[----:B-1----:R1:W2:Y:S02]  /*a6d0*/  SYNCS.PHASECHK.TRANS64.TRYWAIT P0, [R12+URZ+0x110], R9 ;  /* 0x000110090c0075a7 */ /* 0x0022a4000800017f */
[----:B--2---:R-:W-:Y:S05]  /*a6e0*/  @!P0 NANOSLEEP.SYNCS 0x989680 ;  /* 0x009896800000895d */ /* 0x004fea0003900000 */
[----:B------:R-:W2:Y:S02]  /*a6f0*/  @!P0 SYNCS.PHASECHK.TRANS64 P0, [R12+URZ+0x110], R9 ;  /* 0x000110090c0085a7 */ /* 0x000ea4000800007f */
[----:B--2---:R-:W-:Y:S05]  /*a700*/  @!P0 BRA `(.L_x_110) ;  /* 0xfffffffc00f08947 */ /* 0x004fea000383ffff */
[----:B------:R-:W-:Y:S05]  /*a710*/  BRA `(.L_x_239) ;  /* 0xffffffa800d87947 */ /* 0x000fea000383ffff */
.L_x_174:
[----:B-1----:R-:W-:-:S04]  /*a720*/  MOV R10, UR4 ;  /* 0x00000004000a7c02 */ /* 0x002fc80008000f00 */
[----:B------:R1:W2:Y:S03]  /*a730*/  SYNCS.PHASECHK.TRANS64.TRYWAIT P0, [R10+URZ+0x138], R3 ;  /* 0x000138030a0075a7 */ /* 0x0002a6000800017f */
[----:B--2---:R-:W-:Y:S05]  /*a740*/  @!P0 NANOSLEEP.SYNCS 0x989680 ;  /* 0x009896800000895d */ /* 0x004fea0003900000 */
[----:B------:R-:W2:Y:S02]  /*a750*/  @!P0 SYNCS.PHASECHK.TRANS64 P0, [R10+URZ+0x138], R3 ;  /* 0x000138030a0085a7 */ /* 0x000ea4000800007f */
[----:B--2---:R-:W-:Y:S05]  /*a760*/  @!P0 BRA `(.L_x_174) ;  /* 0xfffffffc00ec8947 */ /* 0x004fea000383ffff */
[----:B------:R-:W-:Y:S05]  /*a770*/  BRA `(.L_x_173) ;  /* 0xffffffd800387947 */ /* 0x000fea000383ffff */
.L_x_183:
[----:B-1----:R-:W-:-:S04]  /*a780*/  IMAD.U32 R5, RZ, RZ, UR5 ;  /* 0x00000005ff057e24 */ /* 0x002fc8000f8e00ff */
[----:B------:R1:W2:Y:S03]  /*a790*/  SYNCS.PHASECHK.TRANS64.TRYWAIT P1, [R5+URZ+0x120], R4 ;  /* 0x00012004050075a7 */ /* 0x0002a6000802017f */
[----:B--2---:R-:W-:Y:S05]  /*a7a0*/  @!P1 NANOSLEEP.SYNCS 0x989680 ;  /* 0x009896800000995d */ /* 0x004fea0003900000 */
[----:B------:R-:W2:Y:S02]  /*a7b0*/  @!P1 SYNCS.PHASECHK.TRANS64 P1, [R5+URZ+0x120], R4 ;  /* 0x00012004050095a7 */ /* 0x000ea4000802007f */
[----:B--2---:R-:W-:Y:S05]  /*a7c0*/  @!P1 BRA `(.L_x_183) ;  /* 0xfffffffc00ec9947 */ /* 0x004fea000383ffff */
[----:B------:R-:W-:Y:S05]  /*a7d0*/  BRA `(.L_x_240) ;  /* 0xffffffdc00247947 */ /* 0x000fea000383ffff */
.L_x_189:
[----:B-12---:R-:W-:-:S04]  /*a7e0*/  MOV R5, UR5 ;  /* 0x0000000500057c02 */ /* 0x006fc80008000f00 */
[----:B------:R1:W2:Y:S03]  /*a7f0*/  SYNCS.PHASECHK.TRANS64.TRYWAIT P1, [R5+URZ+0x128], R4 ;  /* 0x00012804050075a7 */ /* 0x0002a6000802017f */
[----:B--2---:R-:W-:Y:S05]  /*a800*/  @!P1 NANOSLEEP.SYNCS 0x989680 ;  /* 0x009896800000995d */ /* 0x004fea0003900000 */
[----:B------:R-:W2:Y:S02]  /*a810*/  @!P1 SYNCS.PHASECHK.TRANS64 P1, [R5+URZ+0x128], R4 ;  /* 0x00012804050095a7 */ /* 0x000ea4000802007f */
[----:B--2---:R-:W-:Y:S05]  /*a820*/  @!P1 BRA `(.L_x_189) ;  /* 0xfffffffc00ec9947 */ /* 0x004fea000383ffff */
[----:B------:R-:W-:Y:S05]  /*a830*/  BRA `(.L_x_241) ;  /* 0xffffffdc006c7947 */ /* 0x000fea000383ffff */
.L_x_201:
[----:B--2---:R2:W3:Y:S02]  /*a840*/  SYNCS.PHASECHK.TRANS64.TRYWAIT P0, [R3+URZ+0x120], R0 ;  /* 0x00012000030075a7 */ /* 0x0044e4000800017f */
[----:B---3--:R-:W-:Y:S05]  /*a850*/  @!P0 NANOSLEEP.SYNCS 0x989680 ;  /* 0x009896800000895d */ /* 0x008fea0003900000 */
[----:B------:R-:W3:Y:S02]  /*a860*/  @!P0 SYNCS.PHASECHK.TRANS64 P0, [R3+URZ+0x120], R0 ;  /* 0x00012000030085a7 */ /* 0x000ee4000800007f */
[----:B---3--:R-:W-:Y:S05]  /*a870*/  @!P0 BRA `(.L_x_201) ;  /* 0xfffffffc00f08947 */ /* 0x008fea000383ffff */
[----:B------:R-:W-:Y:S05]  /*a880*/  BRA `(.L_x_242) ;  /* 0xffffffe4006c7947 */ /* 0x000fea000383ffff */
.L_x_205:
[----:B------:R-:W-:Y:S01]  /*a890*/  BSSY B1, `(.L_x_243) ;  /* 0x0000006000017945 */ /* 0x000fe20003800000 */
[----:B------:R-:W-:-:S07]  /*a8a0*/  IMAD.MOV.U32 R15, RZ, RZ, -0x1 ;  /* 0xffffffffff0f7424 */ /* 0x000fce00078e00ff */
[----:B------:R-:W-:Y:S05]  /*a8b0*/  WARPSYNC.COLLECTIVE R15, `(.L_x_244) ;  /* 0x000000000f0c7348 */ /* 0x000fea0003c00000 */
[----:B------:R-:W-:Y:S02]  /*a8c0*/  ELECT P6, UR62, PT ;  /* 0x00000000003e782f */ /* 0x000fe400038c0000 */
[----:B------:R-:W-:Y:S01]  /*a8d0*/  MOV R14, UR62 ;  /* 0x0000003e000e7c02 */ /* 0x000fe20008000f00 */
[----:B------:R-:W-:Y:S10]  /*a8e0*/  ENDCOLLECTIVE ;  /* 0x000000000000791b */ /* 0x000ff40003800000 */
.L_x_244:
[----:B------:R-:W-:Y:S05]  /*a8f0*/  BSYNC B1 ;  /* 0x0000000000017941 */ /* 0x000fea0003800000 */
.L_x_243:
[----:B------:R-:W-:Y:S05]  /*a900*/  BRA `(.L_x_245) ;  /* 0xffffffe400e87947 */ /* 0x000fea000383ffff */
.L_x_208:
[----:B--2---:R2:W3:Y:S02]  /*a910*/  SYNCS.PHASECHK.TRANS64.TRYWAIT P1, [R21+URZ+0x88], R8 ;  /* 0x00008808150075a7 */ /* 0x0044e4000802017f */
[----:B---3--:R-:W-:Y:S05]  /*a920*/  @!P1 NANOSLEEP.SYNCS 0x989680 ;  /* 0x009896800000995d */ /* 0x008fea0003900000 */
[----:B------:R-:W3:Y:S02]  /*a930*/  @!P1 SYNCS.PHASECHK.TRANS64 P1, [R21+URZ+0x88], R8 ;  /* 0x00008808150095a7 */ /* 0x000ee4000802007f */
[----:B---3--:R-:W-:Y:S05]  /*a940*/  @!P1 BRA `(.L_x_208) ;  /* 0xfffffffc00f09947 */ /* 0x008fea000383ffff */
[----:B------:R-:W-:Y:S05]  /*a950*/  BRA `(.L_x_246) ;  /* 0xffffffe8001c7947 */ /* 0x000fea000383ffff */
.L_x_217:
[----:B------:R-:W-:Y:S01]  /*a960*/  BSSY B0, `(.L_x_247) ;  /* 0x0000006000007945 */ /* 0x000fe20003800000 */
[----:B------:R-:W-:-:S07]  /*a970*/  MOV R15, 0xffffffff ;  /* 0xffffffff000f7802 */ /* 0x000fce0000000f00 */
[----:B------:R-:W-:Y:S05]  /*a980*/  WARPSYNC.COLLECTIVE R15, `(.L_x_248) ;  /* 0x000000000f0c7348 */ /* 0x000fea0003c00000 */
[----:B------:R-:W-:Y:S02]  /*a990*/  ELECT P6, UR62, PT ;  /* 0x00000000003e782f */ /* 0x000fe400038c0000 */
[----:B------:R-:W-:Y:S01]  /*a9a0*/  MOV R14, UR62 ;  /* 0x0000003e000e7c02 */ /* 0x000fe20008000f00 */
[----:B------:R-:W-:Y:S10]  /*a9b0*/  ENDCOLLECTIVE ;  /* 0x000000000000791b */ /* 0x000ff40003800000 */
.L_x_248:
[----:B------:R-:W-:Y:S05]  /*a9c0*/  BSYNC B0 ;  /* 0x0000000000007941 */ /* 0x000fea0003800000 */
.L_x_247:
[----:B------:R-:W-:Y:S05]  /*a9d0*/  BRA `(.L_x_249) ;  /* 0xfffffff000707947 */ /* 0x000fea000383ffff */
.L_x_221:
[----:B-1----:R1:W2:Y:S02]  /*a9e0*/  SYNCS.PHASECHK.TRANS64.TRYWAIT P0, [R7+URZ], R2 ;  /* 0x00000002070075a7 */ /* 0x0022a4000800017f */
[----:B--2---:R-:W-:Y:S05]  /*a9f0*/  @!P0 NANOSLEEP.SYNCS 0x989680 ;  /* 0x009896800000895d */ /* 0x004fea0003900000 */
[----:B------:R-:W2:Y:S02]  /*aa00*/  @!P0 SYNCS.PHASECHK.TRANS64 P0, [R7+URZ], R2 ;  /* 0x00000002070085a7 */ /* 0x000ea4000800007f */
[----:B--2---:R-:W-:Y:S05]  /*aa10*/  @!P0 BRA `(.L_x_221) ;  /* 0xfffffffc00f08947 */ /* 0x004fea000383ffff */
[----:B------:R-:W-:Y:S05]  /*aa20*/  BRA `(.L_x_250) ;  /* 0xfffffff000b07947 */ /* 0x000fea000383ffff */
.L_x_222:
[----:B-1----:R1:W2:Y:S02]  /*aa30*/  SYNCS.PHASECHK.TRANS64.TRYWAIT P0, [R9+URZ], R4 ;  /* 0x00000004090075a7 */ /* 0x0022a4000800017f */
[----:B--2---:R-:W-:Y:S05]  /*aa40*/  @!P0 NANOSLEEP.SYNCS 0x989680 ;  /* 0x009896800000895d */ /* 0x004fea0003900000 */
[----:B------:R-:W2:Y:S02]  /*aa50*/  @!P0 SYNCS.PHASECHK.TRANS64 P0, [R9+URZ], R4 ;  /* 0x00000004090085a7 */ /* 0x000ea4000800007f */
[----:B--2---:R-:W-:Y:S05]  /*aa60*/  @!P0 BRA `(.L_x_222) ;  /* 0xfffffffc00f08947 */ /* 0x004fea000383ffff */
[----:B------:R-:W-:Y:S05]  /*aa70*/  BRA `(.L_x_251) ;  /* 0xfffffff000c07947 */ /* 0x000fea000383ffff */
.L_x_223:
[----:B-1----:R1:W2:Y:S02]  /*aa80*/  SYNCS.PHASECHK.TRANS64.TRYWAIT P0, [R6+URZ], R5 ;  /* 0x00000005060075a7 */ /* 0x0022a4000800017f */
[----:B--2---:R-:W-:Y:S05]  /*aa90*/  @!P0 NANOSLEEP.SYNCS 0x989680 ;  /* 0x009896800000895d */ /* 0x004fea0003900000 */
[----:B------:R-:W2:Y:S02]  /*aaa0*/  @!P0 SYNCS.PHASECHK.TRANS64 P0, [R6+URZ], R5 ;  /* 0x00000005060085a7 */ /* 0x000ea4000800007f */
[----:B--2---:R-:W-:Y:S05]  /*aab0*/  @!P0 BRA `(.L_x_223) ;  /* 0xfffffffc00f08947 */ /* 0x004fea000383ffff */
[----:B------:R-:W-:Y:S05]  /*aac0*/  BRA `(.L_x_252) ;  /* 0xfffffff000d07947 */ /* 0x000fea000383ffff */
.L_x_224:
[----:B-1----:R1:W2:Y:S02]  /*aad0*/  SYNCS.PHASECHK.TRANS64.TRYWAIT P0, [R9+URZ], R4 ;  /* 0x00000004090075a7 */ /* 0x0022a4000800017f */
[----:B--2---:R-:W-:Y:S05]  /*aae0*/  @!P0 NANOSLEEP.SYNCS 0x989680 ;  /* 0x009896800000895d */ /* 0x004fea0003900000 */
[----:B------:R-:W2:Y:S02]  /*aaf0*/  @!P0 SYNCS.PHASECHK.TRANS64 P0, [R9+URZ], R4 ;  /* 0x00000004090085a7 */ /* 0x000ea4000800007f */
[----:B--2---:R-:W-:Y:S05]  /*ab00*/  @!P0 BRA `(.L_x_224) ;  /* 0xfffffffc00f08947 */ /* 0x004fea000383ffff */
[----:B------:R-:W-:Y:S05]  /*ab10*/  BRA `(.L_x_253) ;  /* 0xfffffff000e07947 */ /* 0x000fea000383ffff */
.L_x_225:
[----:B-1----:R1:W2:Y:S02]  /*ab20*/  SYNCS.PHASECHK.TRANS64.TRYWAIT P0, [R6+URZ], R5 ;  /* 0x00000005060075a7 */ /* 0x0022a4000800017f */
[----:B--2---:R-:W-:Y:S05]  /*ab30*/  @!P0 NANOSLEEP.SYNCS 0x989680 ;  /* 0x009896800000895d */ /* 0x004fea0003900000 */
[----:B------:R-:W2:Y:S02]  /*ab40*/  @!P0 SYNCS.PHASECHK.TRANS64 P0, [R6+URZ], R5 ;  /* 0x00000005060085a7 */ /* 0x000ea4000800007f */
[----:B--2---:R-:W-:Y:S05]  /*ab50*/  @!P0 BRA `(.L_x_225) ;  /* 0xfffffffc00f08947 */ /* 0x004fea000383ffff */
[----:B------:R-:W-:Y:S05]  /*ab60*/  BRA `(.L_x_254) ;  /* 0xfffffff000f07947 */ /* 0x000fea000383ffff */
.L_x_226:
[----:B-1----:R1:W2:Y:S02]  /*ab70*/  SYNCS.PHASECHK.TRANS64.TRYWAIT P0, [R9+URZ], R4 ;  /* 0x00000004090075a7 */ /* 0x0022a4000800017f */
[----:B--2---:R-:W-:Y:S05]  /*ab80*/  @!P0 NANOSLEEP.SYNCS 0x989680 ;  /* 0x009896800000895d */ /* 0x004fea0003900000 */
[----:B------:R-:W2:Y:S02]  /*ab90*/  @!P0 SYNCS.PHASECHK.TRANS64 P0, [R9+URZ], R4 ;  /* 0x00000004090085a7 */ /* 0x000ea4000800007f */
[----:B--2---:R-:W-:Y:S05]  /*aba0*/  @!P0 BRA `(.L_x_226) ;  /* 0xfffffffc00f08947 */ /* 0x004fea000383ffff */
[----:B------:R-:W-:Y:S05]  /*abb0*/  BRA `(.L_x_255) ;  /* 0xfffffff400007947 */ /* 0x000fea000383ffff */
.L_x_227:
[----:B-1----:R1:W2:Y:S02]  /*abc0*/  SYNCS.PHASECHK.TRANS64.TRYWAIT P0, [R6+URZ], R5 ;  /* 0x00000005060075a7 */ /* 0x0022a4000800017f */
[----:B--2---:R-:W-:Y:S05]  /*abd0*/  @!P0 NANOSLEEP.SYNCS 0x989680 ;  /* 0x009896800000895d */ /* 0x004fea0003900000 */
[----:B------:R-:W2:Y:S02]  /*abe0*/  @!P0 SYNCS.PHASECHK.TRANS64 P0, [R6+URZ], R5 ;  /* 0x00000005060085a7 */ /* 0x000ea4000800007f */
[----:B--2---:R-:W-:Y:S05]  /*abf0*/  @!P0 BRA `(.L_x_227) ;  /* 0xfffffffc00f08947 */ /* 0x004fea000383ffff */
[----:B------:R-:W-:Y:S05]  /*ac00*/  BRA `(.L_x_256) ;  /* 0xfffffff400107947 */ /* 0x000fea000383ffff */
.L_x_228:
[----:B-1----:R1:W2:Y:S02]  /*ac10*/  SYNCS.PHASECHK.TRANS64.TRYWAIT P0, [R9+URZ], R4 ;  /* 0x00000004090075a7 */ /* 0x0022a4000800017f */
[----:B--2---:R-:W-:Y:S05]  /*ac20*/  @!P0 NANOSLEEP.SYNCS 0x989680 ;  /* 0x009896800000895d */ /* 0x004fea0003900000 */
[----:B------:R-:W2:Y:S02]  /*ac30*/  @!P0 SYNCS.PHASECHK.TRANS64 P0, [R9+URZ], R4 ;  /* 0x00000004090085a7 */ /* 0x000ea4000800007f */
[----:B--2---:R-:W-:Y:S05]  /*ac40*/  @!P0 BRA `(.L_x_228) ;  /* 0xfffffffc00f08947 */ /* 0x004fea000383ffff */
[----:B------:R-:W-:Y:S05]  /*ac50*/  BRA `(.L_x_257) ;  /* 0xfffffff400207947 */ /* 0x000fea000383ffff */
.L_x_229:
[----:B-1----:R1:W2:Y:S02]  /*ac60*/  SYNCS.PHASECHK.TRANS64.TRYWAIT P0, [R6+URZ], R5 ;  /* 0x00000005060075a7 */ /* 0x0022a4000800017f */
[----:B--2---:R-:W-:Y:S05]  /*ac70*/  @!P0 NANOSLEEP.SYNCS 0x989680 ;  /* 0x009896800000895d */ /* 0x004fea0003900000 */
[----:B------:R-:W2:Y:S02]  /*ac80*/  @!P0 SYNCS.PHASECHK.TRANS64 P0, [R6+URZ], R5 ;  /* 0x00000005060085a7 */ /* 0x000ea4000800007f */
[----:B--2---:R-:W-:Y:S05]  /*ac90*/  @!P0 BRA `(.L_x_229) ;  /* 0xfffffffc00f08947 */ /* 0x004fea000383ffff */
[----:B------:R-:W-:Y:S05]  /*aca0*/  BRA `(.L_x_258) ;  /* 0xfffffff400307947 */ /* 0x000fea000383ffff */
.L_x_230:
[----:B-1----:R1:W2:Y:S02]  /*acb0*/  SYNCS.PHASECHK.TRANS64.TRYWAIT P0, [R9+URZ], R4 ;  /* 0x00000004090075a7 */ /* 0x0022a4000800017f */
[----:B--2---:R-:W-:Y:S05]  /*acc0*/  @!P0 NANOSLEEP.SYNCS 0x989680 ;  /* 0x009896800000895d */ /* 0x004fea0003900000 */
[----:B------:R-:W2:Y:S02]  /*acd0*/  @!P0 SYNCS.PHASECHK.TRANS64 P0, [R9+URZ], R4 ;  /* 0x00000004090085a7 */ /* 0x000ea4000800007f */
[----:B--2---:R-:W-:Y:S05]  /*ace0*/  @!P0 BRA `(.L_x_230) ;  /* 0xfffffffc00f08947 */ /* 0x004fea000383ffff */
[----:B------:R-:W-:Y:S05]  /*acf0*/  BRA `(.L_x_259) ;  /* 0xfffffff400407947 */ /* 0x000fea000383ffff */
.L_x_231:
[----:B-1----:R1:W2:Y:S02]  /*ad00*/  SYNCS.PHASECHK.TRANS64.TRYWAIT P0, [R6+URZ], R5 ;  /* 0x00000005060075a7 */ /* 0x0022a4000800017f */
[----:B--2---:R-:W-:Y:S05]  /*ad10*/  @!P0 NANOSLEEP.SYNCS 0x989680 ;  /* 0x009896800000895d */ /* 0x004fea0003900000 */
[----:B------:R-:W2:Y:S02]  /*ad20*/  @!P0 SYNCS.PHASECHK.TRANS64 P0, [R6+URZ], R5 ;  /* 0x00000005060085a7 */ /* 0x000ea4000800007f */
[----:B--2---:R-:W-:Y:S05]  /*ad30*/  @!P0 BRA `(.L_x_231) ;  /* 0xfffffffc00f08947 */ /* 0x004fea000383ffff */
[----:B------:R-:W-:Y:S05]  /*ad40*/  BRA `(.L_x_260) ;  /* 0xfffffff400507947 */ /* 0x000fea000383ffff */
.L_x_232:
[----:B-1----:R1:W2:Y:S02]  /*ad50*/  SYNCS.PHASECHK.TRANS64.TRYWAIT P0, [R9+URZ], R4 ;  /* 0x00000004090075a7 */ /* 0x0022a4000800017f */
[----:B--2---:R-:W-:Y:S05]  /*ad60*/  @!P0 NANOSLEEP.SYNCS 0x989680 ;  /* 0x009896800000895d */ /* 0x004fea0003900000 */
[----:B------:R-:W2:Y:S02]  /*ad70*/  @!P0 SYNCS.PHASECHK.TRANS64 P0, [R9+URZ], R4 ;  /* 0x00000004090085a7 */ /* 0x000ea4000800007f */
[----:B--2---:R-:W-:Y:S05]  /*ad80*/  @!P0 BRA `(.L_x_232) ;  /* 0xfffffffc00f08947 */ /* 0x004fea000383ffff */
[----:B------:R-:W-:Y:S05]  /*ad90*/  BRA `(.L_x_261) ;  /* 0xfffffff400607947 */ /* 0x000fea000383ffff */
.L_x_233:
[----:B-1----:R1:W2:Y:S02]  /*ada0*/  SYNCS.PHASECHK.TRANS64.TRYWAIT P0, [R6+URZ], R5 ;  /* 0x00000005060075a7 */ /* 0x0022a4000800017f */
[----:B--2---:R-:W-:Y:S05]  /*adb0*/  @!P0 NANOSLEEP.SYNCS 0x989680 ;  /* 0x009896800000895d */ /* 0x004fea0003900000 */
[----:B------:R-:W2:Y:S02]  /*adc0*/  @!P0 SYNCS.PHASECHK.TRANS64 P0, [R6+URZ], R5 ;  /* 0x00000005060085a7 */ /* 0x000ea4000800007f */
[----:B--2---:R-:W-:Y:S05]  /*add0*/  @!P0 BRA `(.L_x_233) ;  /* 0xfffffffc00f08947 */ /* 0x004fea000383ffff */
[----:B------:R-:W-:Y:S05]  /*ade0*/  BRA `(.L_x_262) ;  /* 0xfffffff400707947 */ /* 0x000fea000383ffff */
.L_x_234:
[----:B-1----:R1:W2:Y:S02]  /*adf0*/  SYNCS.PHASECHK.TRANS64.TRYWAIT P0, [R9+URZ], R4 ;  /* 0x00000004090075a7 */ /* 0x0022a4000800017f */
[----:B--2---:R-:W-:Y:S05]  /*ae00*/  @!P0 NANOSLEEP.SYNCS 0x989680 ;  /* 0x009896800000895d */ /* 0x004fea0003900000 */
[----:B------:R-:W2:Y:S02]  /*ae10*/  @!P0 SYNCS.PHASECHK.TRANS64 P0, [R9+URZ], R4 ;  /* 0x00000004090085a7 */ /* 0x000ea4000800007f */
[----:B--2---:R-:W-:Y:S05]  /*ae20*/  @!P0 BRA `(.L_x_234) ;  /* 0xfffffffc00f08947 */ /* 0x004fea000383ffff */
[----:B------:R-:W-:Y:S05]  /*ae30*/  BRA `(.L_x_263) ;  /* 0xfffffff400807947 */ /* 0x000fea000383ffff */
.L_x_235:
[----:B-1----:R1:W2:Y:S02]  /*ae40*/  SYNCS.PHASECHK.TRANS64.TRYWAIT P0, [R6+URZ], R5 ;  /* 0x00000005060075a7 */ /* 0x0022a4000800017f */
[----:B--2---:R-:W-:Y:S05]  /*ae50*/  @!P0 NANOSLEEP.SYNCS 0x989680 ;  /* 0x009896800000895d */ /* 0x004fea0003900000 */
[----:B------:R-:W2:Y:S02]  /*ae60*/  @!P0 SYNCS.PHASECHK.TRANS64 P0, [R6+URZ], R5 ;  /* 0x00000005060085a7 */ /* 0x000ea4000800007f */
[----:B--2---:R-:W-:Y:S05]  /*ae70*/  @!P0 BRA `(.L_x_235) ;  /* 0xfffffffc00f08947 */ /* 0x004fea000383ffff */
[----:B------:R-:W-:Y:S05]  /*ae80*/  BRA `(.L_x_264) ;  /* 0xfffffff400907947 */ /* 0x000fea000383ffff */
.L_x_236:
[----:B--2---:R2:W3:Y:S02]  /*ae90*/  SYNCS.PHASECHK.TRANS64.TRYWAIT P0, [R9+URZ], R4 ;  /* 0x00000004090075a7 */ /* 0x0044e4000800017f */
[----:B---3--:R-:W-:Y:S05]  /*aea0*/  @!P0 NANOSLEEP.SYNCS 0x989680 ;  /* 0x009896800000895d */ /* 0x008fea0003900000 */
[----:B------:R-:W3:Y:S02]  /*aeb0*/  @!P0 SYNCS.PHASECHK.TRANS64 P0, [R9+URZ], R4 ;  /* 0x00000004090085a7 */ /* 0x000ee4000800007f */
[----:B---3--:R-:W-:Y:S05]  /*aec0*/  @!P0 BRA `(.L_x_236) ;  /* 0xfffffffc00f08947 */ /* 0x008fea000383ffff */
[----:B------:R-:W-:Y:S05]  /*aed0*/  BRA `(.L_x_265) ;  /* 0xfffffff400987947 */ /* 0x000fea000383ffff */
        .weak           $__internal_0_$__cuda_sm20_rcp_rn_f32_slowpath
        .type           $__internal_0_$__cuda_sm20_rcp_rn_f32_slowpath,@function
        .size           $__internal_0_$__cuda_sm20_rcp_rn_f32_slowpath,(.L_x_271 - $__internal_0_$__cuda_sm20_rcp_rn_f32_slowpath)
$__internal_0_$__cuda_sm20_rcp_rn_f32_slowpath:
[----:B------:R-:W-:Y:S01]  /*aee0*/  IMAD.SHL.U32 R0, R3, 0x2, RZ ;  /* 0x0000000203007824 */ /* 0x000fe200078e00ff */
[----:B------:R-:W-:Y:S04]  /*aef0*/  BSSY B0, `(.L_x_266) ;  /* 0x0000030000007945 */ /* 0x000fe80003800000 */
[----:B------:R-:W-:-:S04]  /*af00*/  SHF.R.U32.HI R55, RZ, 0x18, R0 ;  /* 0x00000018ff377819 */ /* 0x000fc80000011600 */
[----:B------:R-:W-:-:S13]  /*af10*/  ISETP.NE.U32.AND P2, PT, R55, RZ, PT ;  /* 0x000000ff3700720c */ /* 0x000fda0003f45070 */
[----:B------:R-:W-:Y:S05]  /*af20*/  @P2 BRA `(.L_x_267) ;  /* 0x0000000000282947 */ /* 0x000fea0003800000 */
[----:B------:R-:W-:-:S04]  /*af30*/  SHF.L.U32 R0, R3, 0x1, RZ ;  /* 0x0000000103007819 */ /* 0x000fc800000006ff */
[----:B------:R-:W-:-:S13]  /*af40*/  ISETP.NE.AND P2, PT, R0, RZ, PT ;  /* 0x000000ff0000720c */ /* 0x000fda0003f45270 */
[----:B------:R-:W-:Y:S01]  /*af50*/  @P2 FFMA R31, R3, 1.84467440737095516160e+19, RZ ;  /* 0x5f800000031f2823 */ /* 0x000fe200000000ff */
[----:B------:R-:W-:Y:S08]  /*af60*/  @!P2 MUFU.RCP R30, R3 ;  /* 0x00000003001ea308 */ /* 0x000ff00000001000 */
[----:B------:R-:W1:Y:S02]  /*af70*/  @P2 MUFU.RCP R0, R31 ;  /* 0x0000001f00002308 */ /* 0x000e640000001000 */
[----:B-1----:R-:W-:-:S04]  /*af80*/  @P2 FFMA R46, R31, R0, -1 ;  /* 0xbf8000001f2e2423 */ /* 0x002fc80000000000 */
[----:B------:R-:W-:-:S04]  /*af90*/  @P2 FADD.FTZ R49, -R46, -RZ ;  /* 0x800000ff2e312221 */ /* 0x000fc80000010100 */
[----:B------:R-:W-:-:S04]  /*afa0*/  @P2 FFMA R0, R0, R49, R0 ;  /* 0x0000003100002223 */ /* 0x000fc80000000000 */
[----:B------:R-:W-:Y:S01]  /*afb0*/  @P2 FFMA R30, R0, 1.84467440737095516160e+19, RZ ;  /* 0x5f800000001e2823 */ /* 0x000fe200000000ff */
[----:B------:R-:W-:Y:S06]  /*afc0*/  BRA `(.L_x_268) ;  /* 0x0000000000887947 */ /* 0x000fec0003800000 */
.L_x_267:
[----:B------:R-:W-:-:S05]  /*afd0*/  VIADD R82, R55, 0xffffff03 ;  /* 0xffffff0337527836 */ /* 0x000fca0000000000 */
[----:B------:R-:W-:-:S13]  /*afe0*/  ISETP.GT.U32.AND P2, PT, R82, 0x1, PT ;  /* 0x000000015200780c */ /* 0x000fda0003f44070 */
[----:B------:R-:W-:Y:S05]  /*aff0*/  @P2 BRA `(.L_x_269) ;  /* 0x0000000000782947 */ /* 0x000fea0003800000 */
[----:B------:R-:W-:Y:S02]  /*b000*/  LOP3.LUT R0, R3, 0x7fffff, RZ, 0xc0, !PT ;  /* 0x007fffff03007812 */ /* 0x000fe400078ec0ff */
[----:B------:R-:W-:Y:S02]  /*b010*/  MOV R49, 0x3 ;  /* 0x0000000300317802 */ /* 0x000fe40000000f00 */
[----:B------:R-:W-:Y:S02]  /*b020*/  LOP3.LUT R0, R0, 0x3f800000, RZ, 0xfc, !PT ;  /* 0x3f80000000007812 */ /* 0x000fe400078efcff */
[----:B------:R-:W-:Y:S02]  /*b030*/  SHF.L.U32 R49, R49, R82, RZ ;  /* 0x0000005231317219 */ /* 0x000fe400000006ff */
[----:B------:R-:W1:Y:S02]  /*b040*/  MUFU.RCP R31, R0 ;  /* 0x00000000001f7308 */ /* 0x000e640000001000 */
[----:B-1----:R-:W-:-:S04]  /*b050*/  FFMA R30, R0, R31, -1 ;  /* 0xbf800000001e7423 */ /* 0x002fc8000000001f */
[----:B------:R-:W-:-:S04]  /*b060*/  FADD.FTZ R30, -R30, -RZ ;  /* 0x800000ff1e1e7221 */ /* 0x000fc80000010100 */
[CCC-:B------:R-:W-:Y:S01]  /*b070*/  FFMA.RM R46, R31.reuse, R30.reuse, R31.reuse ;  /* 0x0000001e1f2e7223 */ /* 0x1c0fe2000000401f */
[----:B------:R-:W-:-:S04]  /*b080*/  FFMA.RP R31, R31, R30, R31 ;  /* 0x0000001e1f1f7223 */ /* 0x000fc8000000801f */
[C---:B------:R-:W-:Y:S02]  /*b090*/  LOP3.LUT R30, R46.reuse, 0x7fffff, RZ, 0xc0, !PT ;  /* 0x007fffff2e1e7812 */ /* 0x040fe400078ec0ff */
[----:B------:R-:W-:Y:S02]  /*b0a0*/  FSETP.NEU.FTZ.AND P2, PT, R46, R31, PT ;  /* 0x0000001f2e00720b */ /* 0x000fe40003f5d000 */
[----:B------:R-:W-:Y:S02]  /*b0b0*/  LOP3.LUT R30, R30, 0x800000, RZ, 0xfc, !PT ;  /* 0x008000001e1e7812 */ /* 0x000fe400078efcff */
[----:B------:R-:W-:Y:S02]  /*b0c0*/  SEL R31, RZ, 0xffffffff, !P2 ;  /* 0xffffffffff1f7807 */ /* 0x000fe40005000000 */
[----:B------:R-:W-:-:S03]  /*b0d0*/  LOP3.LUT R49, R49, R30, RZ, 0xc0, !PT ;  /* 0x0000001e31317212 */ /* 0x000fc600078ec0ff */
[----:B------:R-:W-:Y:S01]  /*b0e0*/  IMAD.MOV R31, RZ, RZ, -R31 ;  /* 0x000000ffff1f7224 */ /* 0x000fe200078e0a1f */
[----:B------:R-:W-:-:S04]  /*b0f0*/  SHF.R.U32.HI R49, RZ, R82, R49 ;  /* 0x00000052ff317219 */ /* 0x000fc80000011631 */
[--C-:B------:R-:W-:Y:S01]  /*b100*/  LOP3.LUT P3, RZ, R31, R82, R30.reuse, 0xf8, !PT ;  /* 0x000000521fff7212 */ /* 0x100fe2000786f81e */
[----:B------:R-:W-:Y:S01]  /*b110*/  VIADD R31, R55, 0xffffff04 ;  /* 0xffffff04371f7836 */ /* 0x000fe20000000000 */
[C---:B------:R-:W-:Y:S02]  /*b120*/  LOP3.LUT P2, RZ, R49.reuse, 0x1, RZ, 0xc0, !PT ;  /* 0x0000000131ff7812 */ /* 0x040fe4000784c0ff */
[----:B------:R-:W-:Y:S02]  /*b130*/  LOP3.LUT P4, RZ, R49, 0x2, RZ, 0xc0, !PT ;  /* 0x0000000231ff7812 */ /* 0x000fe4000788c0ff */
[----:B------:R-:W-:Y:S02]  /*b140*/  SHF.R.U32.HI R30, RZ, R31, R30 ;  /* 0x0000001fff1e7219 */ /* 0x000fe4000001161e */
[----:B------:R-:W-:Y:S02]  /*b150*/  PLOP3.LUT P2, PT, P2, P3, P4, 0xe0, 0x0 ;  /* 0x000000000000781c */ /* 0x000fe40001747c40 */
[----:B------:R-:W-:-:S02]  /*b160*/  LOP3.LUT P3, RZ, R3, 0x7fffff, RZ, 0xc0, !PT ;  /* 0x007fffff03ff7812 */ /* 0x000fc4000786c0ff */
[----:B------:R-:W-:-:S04]  /*b170*/  SEL R0, RZ, 0x1, !P2 ;  /* 0x00000001ff007807 */ /* 0x000fc80005000000 */
[----:B------:R-:W-:-:S04]  /*b180*/  IADD3 R0, -R0, RZ, RZ ;  /* 0x000000ff00007210 */ /* 0x000fc80007ffe1ff */
[----:B------:R-:W-:-:S13]  /*b190*/  ISETP.GE.AND P2, PT, R0, RZ, PT ;  /* 0x000000ff0000720c */ /* 0x000fda0003f46270 */
[----:B------:R-:W-:-:S05]  /*b1a0*/  @!P2 IADD3 R30, R30, 0x1, RZ ;  /* 0x000000011e1ea810 */ /* 0x000fca0007ffe0ff */
[----:B------:R-:W-:-:S05]  /*b1b0*/  @!P3 IMAD.SHL.U32 R30, R30, 0x2, RZ ;  /* 0x000000021e1eb824 */ /* 0x000fca00078e00ff */
[----:B------:R-:W-:Y:S01]  /*b1c0*/  LOP3.LUT R30, R30, 0x80000000, R3, 0xf8, !PT ;  /* 0x800000001e1e7812 */ /* 0x000fe200078ef803 */
[----:B------:R-:W-:Y:S06]  /*b1d0*/  BRA `(.L_x_268) ;  /* 0x0000000000047947 */ /* 0x000fec0003800000 */
.L_x_269:
[----:B------:R1:W2:Y:S02]  /*b1e0*/  MUFU.RCP R30, R3 ;  /* 0x00000003001e7308 */ /* 0x0002a40000001000 */
.L_x_268:
[----:B------:R-:W-:Y:S05]  /*b1f0*/  BSYNC B0 ;  /* 0x0000000000007941 */ /* 0x000fea0003800000 */
.L_x_266:
[----:B--2---:R-:W-:Y:S01]  /*b200*/  MOV R0, R30 ;  /* 0x0000001e00007202 */ /* 0x004fe20000000f00 */
[----:B------:R-:W-:Y:S01]  /*b210*/  IMAD.MOV.U32 R30, RZ, RZ, R48 ;  /* 0x000000ffff1e7224 */ /* 0x000fe200078e0030 */
[----:B------:R-:W-:-:S04]  /*b220*/  MOV R31, 0x0 ;  /* 0x00000000001f7802 */ /* 0x000fc80000000f00 */
[----:B-1----:R-:W-:Y:S05]  /*b230*/  RET.REL.NODEC R30 `(_ZN7cutlass13device_kernelINS_4gemm6kernel13GemmUniversalIN4cute5tupleIJiiiiEEENS1_10collective13CollectiveMmaINS1_37MainloopSm90TmaGmmaWarpSpecializedFP8ILi17ENS5_IJNS4_1CILi1EEESB_SB_EEENS1_35KernelTmaWarpSpecializedCooperativeEEENS5_IJNSA_ILi128EEENSA_ILi64EEESG_EEENS_12float_e4m3_tENS5_IJlSB_lEEESI_SJ_NS4_8TiledMMAINS4_8MMA_AtomIJNS4_4SM904GMMA30MMA_64x64x32_F32E4M3E4M3_SS_TNILNSN_7ScaleInE1ELSP_1EEEEEENS4_6LayoutINS5_IJNSA_ILi2EEESB_SB_EEENS5_IJSB_NSA_ILi0EEESV_EEEEENS5_IJNS4_10UnderscoreESY_SY_EEEEENS4_13SM90_TMA_LOADENS4_14ComposedLayoutINS4_7SwizzleILi2ELi4ELi3EEENS4_18smem_ptr_flag_bitsILi8EEENSS_INS5_IJNSA_ILi8EEESG_EEENS5_IJSG_SB_EEEEEEEvNS4_8identityES11_S1B_vS1C_EENS_8epilogue10collective18CollectiveEpilogueINS1E_22Sm90TmaWarpSpecializedILi2ELi2ELi16ELb0ELb0EEEJSH_NS5_IJSF_NSA_ILi32EEEEEESI_SJ_SI_SJ_NS1E_6fusion15FusionCallbacksIS1I_NS1L_13LinCombEltActINS1E_6thread4SiLuESI_fSI_fLNS_15FloatRoundStyleE2EEESH_S1K_JEEES11_NS12_INS13_ILi1ELi4ELi3EEES16_NSS_INS5_IJS17_S1J_EEENS5_IJS1J_SB_EEEEEEENS4_39AutoVectorizingCopyWithAssumedAlignmentILi128EEENS4_14SM90_TMA_STOREES1X_S1Z_NS4_9Copy_AtomIJNS4_17SM90_U32x4_STSM_NENS_6half_tEEEEvEEEvvEEEEvNT_6ParamsE) ;  /* 0xffffff4c1e707950 */ /* 0x002fea0003c3ffff */
.L_x_270:
[----:B------:R-:W-:-:S00]  /*b240*/  BRA `(.L_x_270) ;  /* 0xfffffffc00fc7947 */ /* 0x000fc0000383ffff */
[----:B------:R-:W-:-:S00]  /*b250*/  NOP ;  /* 0x0000000000007918 */ /* 0x000fc00000000000 */
        /* <DEDUP_REMOVED lines=10> */
.L_x_271:


//--------------------- .nv.global.init           --------------------------
	.section	.nv.global.init,"aw",@progbits
.nv.global.init:
	.type		$str$24,@object
	.size		$str$24,($str$25 - $str$24)
$str$24:
        /*0000*/ 	.byte	0x28, 0x61, 0x64, 0x64, 0x72, 0x65, 0x73, 0x73, 0x20, 0x26, 0x20, 0x6d, 0x61, 0x73, 0x6b, 0x29
        /*0010*/ 	.byte	0x20, 0x3d, 0x3d, 0x20, 0x30, 0x00
	.type		$str$25,@object
	.size		$str$25,(__unnamed_1 - $str$25)
$str$25:
        /*0016*/ 	.byte	0x2f, 0x74, 0x6d, 0x70, 0x2f, 0x63, 0x75, 0x74, 0x6c, 0x61, 0x73, 0x73, 0x5f, 0x73, 0x77, 0x65
        /*0026*/ 	.byte	0x65, 0x70, 0x5f, 0x73, 0x72, 0x63, 0x2f, 0x69, 0x6e, 0x63, 0x6c, 0x75, 0x64, 0x65, 0x2f, 0x63
        /*0036*/ 	.byte	0x75, 0x74, 0x65, 0x2f, 0x70, 0x6f, 0x69, 0x6e, 0x74, 0x65, 0x72, 0x5f, 0x66, 0x6c, 0x61, 0x67
        /*0046*/ 	.byte	0x67, 0x65, 0x64, 0x2e, 0x68, 0x70, 0x70, 0x00
	.type		__unnamed_1,@object
	.size		__unnamed_1,(.L_0 - __unnamed_1)
__unnamed_1:
        /*004e*/ 	.byte	0x61, 0x75, 0x74, 0x6f, 0x20, 0x63, 0x75, 0x74, 0x65, 0x3a, 0x3a, 0x61, 0x73, 0x5f, 0x70, 0x6f
        /* <DEDUP_REMOVED lines=27> */
        /*020e*/ 	.byte	0x3a, 0x43, 0x3c, 0x34, 0x30, 0x39, 0x36, 0x3e, 0x3e, 0x3e, 0x3e, 0x3e, 0x5d, 0x00
.L_0:


//--------------------- .nv.shared._ZN7cutlass13device_kernelINS_4gemm6kernel13GemmUniversalIN4cute5tupleIJiiiiEEENS1_10collective13CollectiveMmaINS1_37MainloopSm90TmaGmmaWarpSpecializedFP8ILi17ENS5_IJNS4_1CILi1EEESB_SB_EEENS1_35KernelTmaWarpSpecializedCooperativeEEENS5_IJNSA_ILi128EEENSA_ILi64EEESG_EEENS_12float_e4m3_tENS5_IJlSB_lEEESI_SJ_NS4_8TiledMMAINS4_8MMA_AtomIJNS4_4SM904GMMA30MMA_64x64x32_F32E4M3E4M3_SS_TNILNSN_7ScaleInE1ELSP_1EEEEEENS4_6LayoutINS5_IJNSA_ILi2EEESB_SB_EEENS5_IJSB_NSA_ILi0EEESV_EEEEENS5_IJNS4_10UnderscoreESY_SY_EEEEENS4_13SM90_TMA_LOADENS4_14ComposedLayoutINS4_7SwizzleILi2ELi4ELi3EEENS4_18smem_ptr_flag_bitsILi8EEENSS_INS5_IJNSA_ILi8EEESG_EEENS5_IJSG_SB_EEEEEEEvNS4_8identityES11_S1B_vS1C_EENS_8epilogue10collective18CollectiveEpilogueINS1E_22Sm90TmaWarpSpecializedILi2ELi2ELi16ELb0ELb0EEEJSH_NS5_IJSF_NSA_ILi32EEEEEESI_SJ_SI_SJ_NS1E_6fusion15FusionCallbacksIS1I_NS1L_13LinCombEltActINS1E_6thread4SiLuESI_fSI_fLNS_15FloatRoundStyleE2EEESH_S1K_JEEES11_NS12_INS13_ILi1ELi4ELi3EEES16_NSS_INS5_IJS17_S1J_EEENS5_IJS1J_SB_EEEEEEENS4_39AutoVectorizingCopyWithAssumedAlignmentILi128EEENS4_14SM90_TMA_STOREES1X_S1Z_NS4_9Copy_AtomIJNS4_17SM90_U32x4_STSM_NENS_6half_tEEEEvEEEvvEEEEvNT_6ParamsE --------------------------
	.section	.nv.shared._ZN7cutlass13device_kernelINS_4gemm6kernel13GemmUniversalIN4cute5tupleIJiiiiEEENS1_10collective13CollectiveMmaINS1_37MainloopSm90TmaGmmaWarpSpecializedFP8ILi17ENS5_IJNS4_1CILi1EEESB_SB_EEENS1_35KernelTmaWarpSpecializedCooperativeEEENS5_IJNSA_ILi128EEENSA_ILi64EEESG_EEENS_12float_e4m3_tENS5_IJlSB_lEEESI_SJ_NS4_8TiledMMAINS4_8MMA_AtomIJNS4_4SM904GMMA30MMA_64x64x32_F32E4M3E4M3_SS_TNILNSN_7ScaleInE1ELSP_1EEEEEENS4_6LayoutINS5_IJNSA_ILi2EEESB_SB_EEENS5_IJSB_NSA_ILi0EEESV_EEEEENS5_IJNS4_10UnderscoreESY_SY_EEEEENS4_13SM90_TMA_LOADENS4_14ComposedLayoutINS4_7SwizzleILi2ELi4ELi3EEENS4_18smem_ptr_flag_bitsILi8EEENSS_INS5_IJNSA_ILi8EEESG_EEENS5_IJSG_SB_EEEEEEEvNS4_8identityES11_S1B_vS1C_EENS_8epilogue10collective18CollectiveEpilogueINS1E_22Sm90TmaWarpSpecializedILi2ELi2ELi16ELb0ELb0EEEJSH_NS5_IJSF_NSA_ILi32EEEEEESI_SJ_SI_SJ_NS1E_6fusion15FusionCallbacksIS1I_NS1L_13LinCombEltActINS1E_6thread4SiLuESI_fSI_fLNS_15FloatRoundStyleE2EEESH_S1K_JEEES11_NS12_INS13_ILi1ELi4ELi3EEES16_NSS_INS5_IJS17_S1J_EEENS5_IJS1J_SB_EEEEEEENS4_39AutoVectorizingCopyWithAssumedAlignmentILi128EEENS4_14SM90_TMA_STOREES1X_S1Z_NS4_9Copy_AtomIJNS4_17SM90_U32x4_STSM_NENS_6half_tEEEEvEEEvvEEEEvNT_6ParamsE,"aw",@nobits
	.sectionflags	@""
	.align	16
	.zero		1024


//--------------------- .nv.shared.reserved.0     --------------------------
	.section	.nv.shared.reserved.0,"aw",@nobits
	.weak		__nv_reservedSMEM_offset_0_alias
	.size		__nv_reservedSMEM_offset_0_alias, 0, 0
	.other		__nv_reservedSMEM_offset_0_alias,@"STO_CUDA_RESERVED_SHARED STV_DEFAULT"
__nv_reservedSMEM_offset_0_alias:
	.zero		0


//--------------------- .nv.global                --------------------------
	.section	.nv.global,"aw",@nobits
.nv.global:
	.type		_ZN39_INTERNAL_cd4fc760_4_k_cu_8473fdcc_27944cute1_E,@object
	.size		_ZN39_INTERNAL_cd4fc760_4_k_cu_8473fdcc_27944cute1_E,(_ZN39_INTERNAL_cd4fc760_4_k_cu_8473fdcc_27944cuda3std3__45__cpo6cbeginE - _ZN39_INTERNAL_cd4fc760_4_k_cu_8473fdcc_27944cute1_E)
_ZN39_INTERNAL_cd4fc760_4_k_cu_8473fdcc_27944cute1_E:
	.zero		1
	.type		_ZN39_INTERNAL_cd4fc760_4_k_cu_8473fdcc_27944cuda3std3__45__cpo6cbeginE,@object
	.size		_ZN39_INTERNAL_cd4fc760_4_k_cu_8473fdcc_27944cuda3std3__45__cpo6cbeginE,(_ZN39_INTERNAL_cd4fc760_4_k_cu_8473fdcc_27944cuda3std3__48in_placeE - _ZN39_INTERNAL_cd4fc760_4_k_cu_8473fdcc_27944cuda3std3__45__cpo6cbeginE)
_ZN39_INTERNAL_cd4fc760_4_k_cu_8473fdcc_27944cuda3std3__45__cpo6cbeginE:
	.zero		1
	.type		_ZN39_INTERNAL_cd4fc760_4_k_cu_8473fdcc_27944cuda3std3__48in_placeE,@object
	.size		_ZN39_INTERNAL_cd4fc760_4_k_cu_8473fdcc_27944cuda3std3__48in_placeE,(_ZN39_INTERNAL_cd4fc760_4_k_cu_8473fdcc_27944cuda3std6ranges3__45__cpo9iter_moveE - _ZN39_INTERNAL_cd4fc760_4_k_cu_8473fdcc_27944cuda3std3__48in_placeE)
_ZN39_INTERNAL_cd4fc760_4_k_cu_8473fdcc_27944cuda3std3__48in_placeE:
	.zero		1
	.type		_ZN39_INTERNAL_cd4fc760_4_k_cu_8473fdcc_27944cuda3std6ranges3__45__cpo9iter_moveE,@object
	.size		_ZN39_INTERNAL_cd4fc760_4_k_cu_8473fdcc_27944cuda3std6ranges3__45__cpo9iter_moveE,(_ZN39_INTERNAL_cd4fc760_4_k_cu_8473fdcc_27944cuda3std3__45__cpo5beginE - _ZN39_INTERNAL_cd4fc760_4_k_cu_8473fdcc_27944cuda3std6ranges3__45__cpo9iter_moveE)
_ZN39_INTERNAL_cd4fc760_4_k_cu_8473fdcc_27944cuda3std6ranges3__45__cpo9iter_moveE:
	.zero		1
	.type		_ZN39_INTERNAL_cd4fc760_4_k_cu_8473fdcc_27944cuda3std3__45__cpo5beginE,@object
	.size		_ZN39_INTERNAL_cd4fc760_4_k_cu_8473fdcc_27944cuda3std3__45__cpo5beginE,(_ZN39_INTERNAL_cd4fc760_4_k_cu_8473fdcc_27944cuda3std3__441_GLOBAL__N__cd4fc760_4_k_cu_8473fdcc_27946ignoreE - _ZN39_INTERNAL_cd4fc760_4_k_cu_8473fdcc_27944cuda3std3__45__cpo5beginE)
_ZN39_INTERNAL_cd4fc760_4_k_cu_8473fdcc_27944cuda3std3__45__cpo5beginE:
	.zero		1
	.type		_ZN39_INTERNAL_cd4fc760_4_k_cu_8473fdcc_27944cuda3std3__441_GLOBAL__N__cd4fc760_4_k_cu_8473fdcc_27946ignoreE,@object
	.size		_ZN39_INTERNAL_cd4fc760_4_k_cu_8473fdcc_27944cuda3std3__441_GLOBAL__N__cd4fc760_4_k_cu_8473fdcc_27946ignoreE,(_ZN39_INTERNAL_cd4fc760_4_k_cu_8473fdcc_27944cute7productE - _ZN39_INTERNAL_cd4fc760_4_k_cu_8473fdcc_27944cuda3std3__441_GLOBAL__N__cd4fc760_4_k_cu_8473fdcc_27946ignoreE)
_ZN39_INTERNAL_cd4fc760_4_k_cu_8473fdcc_27944cuda3std3__441_GLOBAL__N__cd4fc760_4_k_cu_8473fdcc_27946ignoreE:
	.zero		1
	.type		_ZN39_INTERNAL_cd4fc760_4_k_cu_8473fdcc_27944cute7productE,@object
	.size		_ZN39_INTERNAL_cd4fc760_4_k_cu_8473fdcc_27944cute7productE,(_ZN39_INTERNAL_cd4fc760_4_k_cu_8473fdcc_27944cuda3std3__45__cpo3endE - _ZN39_INTERNAL_cd4fc760_4_k_cu_8473fdcc_27944cute7productE)
_ZN39_INTERNAL_cd4fc760_4_k_cu_8473fdcc_27944cute7productE:
	.zero		1
	.type		_ZN39_INTERNAL_cd4fc760_4_k_cu_8473fdcc_27944cuda3std3__45__cpo3endE,@object
	.size		_ZN39_INTERNAL_cd4fc760_4_k_cu_8473fdcc_27944cuda3std3__45__cpo3endE,(_ZN39_INTERNAL_cd4fc760_4_k_cu_8473fdcc_27944cuda3std3__419piecewise_constructE - _ZN39_INTERNAL_cd4fc760_4_k_cu_8473fdcc_27944cuda3std3__45__cpo3endE)
_ZN39_INTERNAL_cd4fc760_4_k_cu_8473fdcc_27944cuda3std3__45__cpo3endE:
	.zero		1
	.type		_ZN39_INTERNAL_cd4fc760_4_k_cu_8473fdcc_27944cuda3std3__419piecewise_constructE,@object
	.size		_ZN39_INTERNAL_cd4fc760_4_k_cu_8473fdcc_27944cuda3std3__419piecewise_constructE,(_ZN39_INTERNAL_cd4fc760_4_k_cu_8473fdcc_27944cuda3std3__45__cpo4cendE - _ZN39_INTERNAL_cd4fc760_4_k_cu_8473fdcc_27944cuda3std3__419piecewise_constructE)
_ZN39_INTERNAL_cd4fc760_4_k_cu_8473fdcc_27944cuda3std3__419piecewise_constructE:
	.zero		1
	.type		_ZN39_INTERNAL_cd4fc760_4_k_cu_8473fdcc_27944cuda3std3__45__cpo4cendE,@object
	.size		_ZN39_INTERNAL_cd4fc760_4_k_cu_8473fdcc_27944cuda3std3__45__cpo4cendE,(_ZN39_INTERNAL_cd4fc760_4_k_cu_8473fdcc_27944cuda3std6ranges3__45__cpo4swapE - _ZN39_INTERNAL_cd4fc760_4_k_cu_8473fdcc_27944cuda3std3__45__cpo4cendE)
_ZN39_INTERNAL_cd4fc760_4_k_cu_8473fdcc_27944cuda3std3__45__cpo4cendE:
	.zero		1
	.type		_ZN39_INTERNAL_cd4fc760_4_k_cu_8473fdcc_27944cuda3std6ranges3__45__cpo4swapE,@object
	.size		_ZN39_INTERNAL_cd4fc760_4_k_cu_8473fdcc_27944cuda3std6ranges3__45__cpo4swapE,(.L_8 - _ZN39_INTERNAL_cd4fc760_4_k_cu_8473fdcc_27944cuda3std6ranges3__45__cpo4swapE)
_ZN39_INTERNAL_cd4fc760_4_k_cu_8473fdcc_27944cuda3std6ranges3__45__cpo4swapE:
	.zero		1
.L_8:


//--------------------- .nv.constant0._ZN7cutlass13device_kernelINS_4gemm6kernel13GemmUniversalIN4cute5tupleIJiiiiEEENS1_10collective13CollectiveMmaINS1_37MainloopSm90TmaGmmaWarpSpecializedFP8ILi17ENS5_IJNS4_1CILi1EEESB_SB_EEENS1_35KernelTmaWarpSpecializedCooperativeEEENS5_IJNSA_ILi128EEENSA_ILi64EEESG_EEENS_12float_e4m3_tENS5_IJlSB_lEEESI_SJ_NS4_8TiledMMAINS4_8MMA_AtomIJNS4_4SM904GMMA30MMA_64x64x32_F32E4M3E4M3_SS_TNILNSN_7ScaleInE1ELSP_1EEEEEENS4_6LayoutINS5_IJNSA_ILi2EEESB_SB_EEENS5_IJSB_NSA_ILi0EEESV_EEEEENS5_IJNS4_10UnderscoreESY_SY_EEEEENS4_13SM90_TMA_LOADENS4_14ComposedLayoutINS4_7SwizzleILi2ELi4ELi3EEENS4_18smem_ptr_flag_bitsILi8EEENSS_INS5_IJNSA_ILi8EEESG_EEENS5_IJSG_SB_EEEEEEEvNS4_8identityES11_S1B_vS1C_EENS_8epilogue10collective18CollectiveEpilogueINS1E_22Sm90TmaWarpSpecializedILi2ELi2ELi16ELb0ELb0EEEJSH_NS5_IJSF_NSA_ILi32EEEEEESI_SJ_SI_SJ_NS1E_6fusion15FusionCallbacksIS1I_NS1L_13LinCombEltActINS1E_6thread4SiLuESI_fSI_fLNS_15FloatRoundStyleE2EEESH_S1K_JEEES11_NS12_INS13_ILi1ELi4ELi3EEES16_NSS_INS5_IJS17_S1J_EEENS5_IJS1J_SB_EEEEEEENS4_39AutoVectorizingCopyWithAssumedAlignmentILi128EEENS4_14SM90_TMA_STOREES1X_S1Z_NS4_9Copy_AtomIJNS4_17SM90_U32x4_STSM_NENS_6half_tEEEEvEEEvvEEEEvNT_6ParamsE --------------------------
	.section	.nv.constant0._ZN7cutlass13device_kernelINS_4gemm6kernel13GemmUniversalIN4cute5tupleIJiiiiEEENS1_10collective13CollectiveMmaINS1_37MainloopSm90TmaGmmaWarpSpecializedFP8ILi17ENS5_IJNS4_1CILi1EEESB_SB_EEENS1_35KernelTmaWarpSpecializedCooperativeEEENS5_IJNSA_ILi128EEENSA_ILi64EEESG_EEENS_12float_e4m3_tENS5_IJlSB_lEEESI_SJ_NS4_8TiledMMAINS4_8MMA_AtomIJNS4_4SM904GMMA30MMA_64x64x32_F32E4M3E4M3_SS_TNILNSN_7ScaleInE1ELSP_1EEEEEENS4_6LayoutINS5_IJNSA_ILi2EEESB_SB_EEENS5_IJSB_NSA_ILi0EEESV_EEEEENS5_IJNS4_10UnderscoreESY_SY_EEEEENS4_13SM90_TMA_LOADENS4_14ComposedLayoutINS4_7SwizzleILi2ELi4ELi3EEENS4_18smem_ptr_flag_bitsILi8EEENSS_INS5_IJNSA_ILi8EEESG_EEENS5_IJSG_SB_EEEEEEEvNS4_8identityES11_S1B_vS1C_EENS_8epilogue10collective18CollectiveEpilogueINS1E_22Sm90TmaWarpSpecializedILi2ELi2ELi16ELb0ELb0EEEJSH_NS5_IJSF_NSA_ILi32EEEEEESI_SJ_SI_SJ_NS1E_6fusion15FusionCallbacksIS1I_NS1L_13LinCombEltActINS1E_6thread4SiLuESI_fSI_fLNS_15FloatRoundStyleE2EEESH_S1K_JEEES11_NS12_INS13_ILi1ELi4ELi3EEES16_NSS_INS5_IJS17_S1J_EEENS5_IJS1J_SB_EEEEEEENS4_39AutoVectorizingCopyWithAssumedAlignmentILi128EEENS4_14SM90_TMA_STOREES1X_S1Z_NS4_9Copy_AtomIJNS4_17SM90_U32x4_STSM_NENS_6half_tEEEEvEEEvvEEEEvNT_6ParamsE,"a",@progbits
	.sectionflags	@""
	.align	4
.nv.constant0._ZN7cutlass13device_kernelINS_4gemm6kernel13GemmUniversalIN4cute5tupleIJiiiiEEENS1_10collective13CollectiveMmaINS1_37MainloopSm90TmaGmmaWarpSpecializedFP8ILi17ENS5_IJNS4_1CILi1EEESB_SB_EEENS1_35KernelTmaWarpSpecializedCooperativeEEENS5_IJNSA_ILi128EEENSA_ILi64EEESG_EEENS_12float_e4m3_tENS5_IJlSB_lEEESI_SJ_NS4_8TiledMMAINS4_8MMA_AtomIJNS4_4SM904GMMA30MMA_64x64x32_F32E4M3E4M3_SS_TNILNSN_7ScaleInE1ELSP_1EEEEEENS4_6LayoutINS5_IJNSA_ILi2EEESB_SB_EEENS5_IJSB_NSA_ILi0EEESV_EEEEENS5_IJNS4_10UnderscoreESY_SY_EEEEENS4_13SM90_TMA_LOADENS4_14ComposedLayoutINS4_7SwizzleILi2ELi4ELi3EEENS4_18smem_ptr_flag_bitsILi8EEENSS_INS5_IJNSA_ILi8EEESG_EEENS5_IJSG_SB_EEEEEEEvNS4_8identityES11_S1B_vS1C_EENS_8epilogue10collective18CollectiveEpilogueINS1E_22Sm90TmaWarpSpecializedILi2ELi2ELi16ELb0ELb0EEEJSH_NS5_IJSF_NSA_ILi32EEEEEESI_SJ_SI_SJ_NS1E_6fusion15FusionCallbacksIS1I_NS1L_13LinCombEltActINS1E_6thread4SiLuESI_fSI_fLNS_15FloatRoundStyleE2EEESH_S1K_JEEES11_NS12_INS13_ILi1ELi4ELi3EEES16_NSS_INS5_IJS17_S1J_EEENS5_IJS1J_SB_EEEEEEENS4_39AutoVectorizingCopyWithAssumedAlignmentILi128EEENS4_14SM90_TMA_STOREES1X_S1Z_NS4_9Copy_AtomIJNS4_17SM90_U32x4_STSM_NENS_6half_tEEEEvEEEvvEEEEvNT_6ParamsE:
	.zero		2432


//--------------------- SYMBOLS --------------------------

	.type		.nv.reservedSmem.offset0,@object
	.size		.nv.reservedSmem.offset0,0x4
	.type		__assertfail,@function
